//
// Generated by NVIDIA NVVM Compiler
//
// Compiler Build ID: CL-36424714
// Cuda compilation tools, release 13.0, V13.0.88
// Based on NVVM 20.0.0
//

.version 9.0
.target sm_100
.address_size 64

	// .globl	_Z27attention_query_key_kernel1PfS_iiii

.visible .entry _Z27attention_query_key_kernel1PfS_iiii(
	.param .u64 .ptr .align 1 _Z27attention_query_key_kernel1PfS_iiii_param_0,
	.param .u64 .ptr .align 1 _Z27attention_query_key_kernel1PfS_iiii_param_1,
	.param .u32 _Z27attention_query_key_kernel1PfS_iiii_param_2,
	.param .u32 _Z27attention_query_key_kernel1PfS_iiii_param_3,
	.param .u32 _Z27attention_query_key_kernel1PfS_iiii_param_4,
	.param .u32 _Z27attention_query_key_kernel1PfS_iiii_param_5
)
{
	.reg .pred 	%p<12>;
	.reg .b32 	%r<45>;
	.reg .b32 	%f<70>;
	.reg .b64 	%rd<50>;
	.reg .b64 	%fd<8>;

	ld.param.u64 	%rd12, [_Z27attention_query_key_kernel1PfS_iiii_param_0];
	ld.param.u64 	%rd13, [_Z27attention_query_key_kernel1PfS_iiii_param_1];
	ld.param.u32 	%r20, [_Z27attention_query_key_kernel1PfS_iiii_param_2];
	ld.param.u32 	%r17, [_Z27attention_query_key_kernel1PfS_iiii_param_3];
	ld.param.u32 	%r18, [_Z27attention_query_key_kernel1PfS_iiii_param_4];
	ld.param.u32 	%r19, [_Z27attention_query_key_kernel1PfS_iiii_param_5];
	cvta.to.global.u64 	%rd1, %rd13;
	mov.u32 	%r21, %ctaid.x;
	mov.u32 	%r22, %ntid.x;
	mov.u32 	%r23, %tid.x;
	mad.lo.s32 	%r1, %r21, %r22, %r23;
	mul.lo.s32 	%r24, %r17, %r20;
	mul.lo.s32 	%r25, %r24, %r17;
	mul.lo.s32 	%r26, %r25, %r19;
	setp.ge.s32 	%p1, %r1, %r26;
	@%p1 bra 	$L__BB0_16;
	div.s32 	%r27, %r1, %r17;
	mul.lo.s32 	%r28, %r27, %r17;
	sub.s32 	%r2, %r1, %r28;
	rem.s32 	%r3, %r27, %r17;
	setp.gt.s32 	%p2, %r2, %r3;
	@%p2 bra 	$L__BB0_16;
	mul.lo.s32 	%r29, %r17, %r17;
	div.s32 	%r30, %r1, %r29;
	rem.s32 	%r31, %r30, %r19;
	mul.lo.s32 	%r32, %r29, %r19;
	div.s32 	%r33, %r1, %r32;
	mul.lo.s32 	%r34, %r18, 3;
	div.s32 	%r4, %r18, %r19;
	mul.lo.s32 	%r35, %r34, %r17;
	mul.lo.s32 	%r36, %r35, %r33;
	cvt.s64.s32 	%rd2, %r36;
	mul.lo.s32 	%r37, %r3, %r34;
	cvt.s64.s32 	%rd14, %r37;
	add.s64 	%rd15, %rd2, %rd14;
	mul.lo.s32 	%r38, %r4, %r31;
	cvt.s64.s32 	%rd3, %r38;
	add.s64 	%rd4, %rd15, %rd3;
	mul.lo.s32 	%r5, %r2, %r34;
	setp.lt.s32 	%p3, %r4, 1;
	mov.f64 	%fd7, 0d0000000000000000;
	@%p3 bra 	$L__BB0_15;
	cvt.s64.s32 	%rd16, %r18;
	cvt.s64.s32 	%rd17, %r5;
	add.s64 	%rd18, %rd17, %rd16;
	add.s64 	%rd19, %rd18, %rd2;
	add.s64 	%rd5, %rd19, %rd3;
	and.b32  	%r6, %r4, 7;
	setp.lt.u32 	%p4, %r4, 8;
	mov.f32 	%f69, 0f00000000;
	mov.b32 	%r43, 0;
	@%p4 bra 	$L__BB0_6;
	and.b32  	%r43, %r4, 2147483640;
	neg.s32 	%r41, %r43;
	shl.b64 	%rd20, %rd4, 2;
	add.s64 	%rd21, %rd20, %rd1;
	add.s64 	%rd49, %rd21, 16;
	shl.b64 	%rd22, %rd5, 2;
	add.s64 	%rd23, %rd22, %rd1;
	add.s64 	%rd48, %rd23, 16;
	mov.f32 	%f69, 0f00000000;
$L__BB0_5:
	.pragma "nounroll";
	ld.global.f32 	%f16, [%rd49+-16];
	ld.global.f32 	%f17, [%rd48+-16];
	fma.rn.f32 	%f18, %f16, %f17, %f69;
	ld.global.f32 	%f19, [%rd49+-12];
	ld.global.f32 	%f20, [%rd48+-12];
	fma.rn.f32 	%f21, %f19, %f20, %f18;
	ld.global.f32 	%f22, [%rd49+-8];
	ld.global.f32 	%f23, [%rd48+-8];
	fma.rn.f32 	%f24, %f22, %f23, %f21;
	ld.global.f32 	%f25, [%rd49+-4];
	ld.global.f32 	%f26, [%rd48+-4];
	fma.rn.f32 	%f27, %f25, %f26, %f24;
	ld.global.f32 	%f28, [%rd49];
	ld.global.f32 	%f29, [%rd48];
	fma.rn.f32 	%f30, %f28, %f29, %f27;
	ld.global.f32 	%f31, [%rd49+4];
	ld.global.f32 	%f32, [%rd48+4];
	fma.rn.f32 	%f33, %f31, %f32, %f30;
	ld.global.f32 	%f34, [%rd49+8];
	ld.global.f32 	%f35, [%rd48+8];
	fma.rn.f32 	%f36, %f34, %f35, %f33;
	ld.global.f32 	%f37, [%rd49+12];
	ld.global.f32 	%f38, [%rd48+12];
	fma.rn.f32 	%f69, %f37, %f38, %f36;
	add.s32 	%r41, %r41, 8;
	add.s64 	%rd49, %rd49, 32;
	add.s64 	%rd48, %rd48, 32;
	setp.ne.s32 	%p5, %r41, 0;
	@%p5 bra 	$L__BB0_5;
$L__BB0_6:
	setp.eq.s32 	%p6, %r6, 0;
	@%p6 bra 	$L__BB0_14;
	and.b32  	%r12, %r4, 3;
	setp.lt.u32 	%p7, %r6, 4;
	@%p7 bra 	$L__BB0_9;
	cvt.u64.u32 	%rd24, %r43;
	add.s64 	%rd25, %rd4, %rd24;
	shl.b64 	%rd26, %rd25, 2;
	add.s64 	%rd27, %rd1, %rd26;
	ld.global.f32 	%f40, [%rd27];
	add.s64 	%rd28, %rd5, %rd24;
	shl.b64 	%rd29, %rd28, 2;
	add.s64 	%rd30, %rd1, %rd29;
	ld.global.f32 	%f41, [%rd30];
	fma.rn.f32 	%f42, %f40, %f41, %f69;
	ld.global.f32 	%f43, [%rd27+4];
	ld.global.f32 	%f44, [%rd30+4];
	fma.rn.f32 	%f45, %f43, %f44, %f42;
	ld.global.f32 	%f46, [%rd27+8];
	ld.global.f32 	%f47, [%rd30+8];
	fma.rn.f32 	%f48, %f46, %f47, %f45;
	ld.global.f32 	%f49, [%rd27+12];
	ld.global.f32 	%f50, [%rd30+12];
	fma.rn.f32 	%f69, %f49, %f50, %f48;
	add.s32 	%r43, %r43, 4;
$L__BB0_9:
	setp.eq.s32 	%p8, %r12, 0;
	@%p8 bra 	$L__BB0_14;
	setp.eq.s32 	%p9, %r12, 1;
	@%p9 bra 	$L__BB0_12;
	cvt.u64.u32 	%rd31, %r43;
	add.s64 	%rd32, %rd4, %rd31;
	shl.b64 	%rd33, %rd32, 2;
	add.s64 	%rd34, %rd1, %rd33;
	ld.global.f32 	%f52, [%rd34];
	add.s64 	%rd35, %rd5, %rd31;
	shl.b64 	%rd36, %rd35, 2;
	add.s64 	%rd37, %rd1, %rd36;
	ld.global.f32 	%f53, [%rd37];
	fma.rn.f32 	%f54, %f52, %f53, %f69;
	ld.global.f32 	%f55, [%rd34+4];
	ld.global.f32 	%f56, [%rd37+4];
	fma.rn.f32 	%f69, %f55, %f56, %f54;
	add.s32 	%r43, %r43, 2;
$L__BB0_12:
	and.b32  	%r40, %r4, 1;
	setp.eq.b32 	%p10, %r40, 1;
	not.pred 	%p11, %p10;
	@%p11 bra 	$L__BB0_14;
	cvt.u64.u32 	%rd38, %r43;
	add.s64 	%rd39, %rd4, %rd38;
	shl.b64 	%rd40, %rd39, 2;
	add.s64 	%rd41, %rd1, %rd40;
	ld.global.f32 	%f57, [%rd41];
	add.s64 	%rd42, %rd5, %rd38;
	shl.b64 	%rd43, %rd42, 2;
	add.s64 	%rd44, %rd1, %rd43;
	ld.global.f32 	%f58, [%rd44];
	fma.rn.f32 	%f69, %f57, %f58, %f69;
$L__BB0_14:
	cvt.f64.f32 	%fd7, %f69;
$L__BB0_15:
	cvt.rn.f32.s32 	%f59, %r4;
	sqrt.rn.f32 	%f60, %f59;
	cvt.f64.f32 	%fd4, %f60;
	rcp.rn.f64 	%fd5, %fd4;
	mul.f64 	%fd6, %fd7, %fd5;
	cvt.rn.f32.f64 	%f61, %fd6;
	cvta.to.global.u64 	%rd45, %rd12;
	mul.wide.s32 	%rd46, %r1, 4;
	add.s64 	%rd47, %rd45, %rd46;
	st.global.f32 	[%rd47], %f61;
$L__BB0_16:
	ret;

}
	// .globl	_Z25attention_softmax_kernel1PfS_iii
.visible .entry _Z25attention_softmax_kernel1PfS_iii(
	.param .u64 .ptr .align 1 _Z25attention_softmax_kernel1PfS_iii_param_0,
	.param .u64 .ptr .align 1 _Z25attention_softmax_kernel1PfS_iii_param_1,
	.param .u32 _Z25attention_softmax_kernel1PfS_iii_param_2,
	.param .u32 _Z25attention_softmax_kernel1PfS_iii_param_3,
	.param .u32 _Z25attention_softmax_kernel1PfS_iii_param_4
)
{
	.reg .pred 	%p<70>;
	.reg .b32 	%r<107>;
	.reg .b32 	%f<198>;
	.reg .b64 	%rd<66>;

	ld.param.u64 	%rd29, [_Z25attention_softmax_kernel1PfS_iii_param_0];
	ld.param.u64 	%rd30, [_Z25attention_softmax_kernel1PfS_iii_param_1];
	ld.param.u32 	%r47, [_Z25attention_softmax_kernel1PfS_iii_param_2];
	ld.param.u32 	%r45, [_Z25attention_softmax_kernel1PfS_iii_param_3];
	ld.param.u32 	%r46, [_Z25attention_softmax_kernel1PfS_iii_param_4];
	mov.u32 	%r48, %ctaid.x;
	mov.u32 	%r49, %ntid.x;
	mov.u32 	%r50, %tid.x;
	mad.lo.s32 	%r1, %r48, %r49, %r50;
	mul.lo.s32 	%r51, %r45, %r47;
	mul.lo.s32 	%r52, %r51, %r46;
	setp.ge.s32 	%p1, %r1, %r52;
	@%p1 bra 	$L__BB1_77;
	cvta.to.global.u64 	%rd1, %rd30;
	cvta.to.global.u64 	%rd2, %rd29;
	div.s32 	%r53, %r1, %r46;
	mul.lo.s32 	%r54, %r53, %r46;
	sub.s32 	%r55, %r1, %r54;
	rem.s32 	%r2, %r53, %r45;
	mul.lo.s32 	%r56, %r46, %r45;
	div.s32 	%r57, %r1, %r56;
	mul.lo.s32 	%r58, %r45, %r45;
	mul.lo.s32 	%r59, %r58, %r46;
	mul.lo.s32 	%r60, %r59, %r57;
	cvt.s64.s32 	%rd31, %r60;
	mul.lo.s32 	%r61, %r58, %r55;
	cvt.s64.s32 	%rd32, %r61;
	mul.lo.s32 	%r62, %r2, %r45;
	cvt.s64.s32 	%rd33, %r62;
	add.s64 	%rd34, %rd33, %rd32;
	add.s64 	%rd3, %rd34, %rd31;
	setp.lt.s32 	%p2, %r2, 0;
	mov.f32 	%f191, 0fC61C4000;
	@%p2 bra 	$L__BB1_14;
	add.s32 	%r3, %r2, 1;
	and.b32  	%r4, %r3, 15;
	setp.lt.u32 	%p3, %r2, 15;
	mov.f32 	%f191, 0fC61C4000;
	mov.b32 	%r95, 0;
	@%p3 bra 	$L__BB1_5;
	and.b32  	%r95, %r3, -16;
	neg.s32 	%r99, %r95;
	shl.b64 	%rd35, %rd3, 2;
	add.s64 	%rd36, %rd35, %rd1;
	add.s64 	%rd60, %rd36, 32;
	mov.f32 	%f191, 0fC61C4000;
$L__BB1_4:
	.pragma "nounroll";
	ld.global.f32 	%f26, [%rd60+-32];
	setp.gt.f32 	%p4, %f26, %f191;
	selp.f32 	%f27, %f26, %f191, %p4;
	ld.global.f32 	%f28, [%rd60+-28];
	setp.gt.f32 	%p5, %f28, %f27;
	selp.f32 	%f29, %f28, %f27, %p5;
	ld.global.f32 	%f30, [%rd60+-24];
	setp.gt.f32 	%p6, %f30, %f29;
	selp.f32 	%f31, %f30, %f29, %p6;
	ld.global.f32 	%f32, [%rd60+-20];
	setp.gt.f32 	%p7, %f32, %f31;
	selp.f32 	%f33, %f32, %f31, %p7;
	ld.global.f32 	%f34, [%rd60+-16];
	setp.gt.f32 	%p8, %f34, %f33;
	selp.f32 	%f35, %f34, %f33, %p8;
	ld.global.f32 	%f36, [%rd60+-12];
	setp.gt.f32 	%p9, %f36, %f35;
	selp.f32 	%f37, %f36, %f35, %p9;
	ld.global.f32 	%f38, [%rd60+-8];
	setp.gt.f32 	%p10, %f38, %f37;
	selp.f32 	%f39, %f38, %f37, %p10;
	ld.global.f32 	%f40, [%rd60+-4];
	setp.gt.f32 	%p11, %f40, %f39;
	selp.f32 	%f41, %f40, %f39, %p11;
	ld.global.f32 	%f42, [%rd60];
	setp.gt.f32 	%p12, %f42, %f41;
	selp.f32 	%f43, %f42, %f41, %p12;
	ld.global.f32 	%f44, [%rd60+4];
	setp.gt.f32 	%p13, %f44, %f43;
	selp.f32 	%f45, %f44, %f43, %p13;
	ld.global.f32 	%f46, [%rd60+8];
	setp.gt.f32 	%p14, %f46, %f45;
	selp.f32 	%f47, %f46, %f45, %p14;
	ld.global.f32 	%f48, [%rd60+12];
	setp.gt.f32 	%p15, %f48, %f47;
	selp.f32 	%f49, %f48, %f47, %p15;
	ld.global.f32 	%f50, [%rd60+16];
	setp.gt.f32 	%p16, %f50, %f49;
	selp.f32 	%f51, %f50, %f49, %p16;
	ld.global.f32 	%f52, [%rd60+20];
	setp.gt.f32 	%p17, %f52, %f51;
	selp.f32 	%f53, %f52, %f51, %p17;
	ld.global.f32 	%f54, [%rd60+24];
	setp.gt.f32 	%p18, %f54, %f53;
	selp.f32 	%f55, %f54, %f53, %p18;
	ld.global.f32 	%f56, [%rd60+28];
	setp.gt.f32 	%p19, %f56, %f55;
	selp.f32 	%f191, %f56, %f55, %p19;
	add.s32 	%r99, %r99, 16;
	add.s64 	%rd60, %rd60, 64;
	setp.eq.s32 	%p20, %r99, 0;
	@%p20 bra 	$L__BB1_5;
	bra.uni 	$L__BB1_4;
$L__BB1_5:
	setp.eq.s32 	%p21, %r4, 0;
	@%p21 bra 	$L__BB1_14;
	shl.b64 	%rd37, %rd3, 2;
	add.s64 	%rd5, %rd1, %rd37;
	and.b32  	%r8, %r3, 7;
	setp.lt.u32 	%p22, %r4, 8;
	@%p22 bra 	$L__BB1_8;
	mul.wide.u32 	%rd38, %r95, 4;
	add.s64 	%rd39, %rd5, %rd38;
	ld.global.f32 	%f58, [%rd39];
	setp.gt.f32 	%p23, %f58, %f191;
	selp.f32 	%f59, %f58, %f191, %p23;
	ld.global.f32 	%f60, [%rd39+4];
	setp.gt.f32 	%p24, %f60, %f59;
	selp.f32 	%f61, %f60, %f59, %p24;
	ld.global.f32 	%f62, [%rd39+8];
	setp.gt.f32 	%p25, %f62, %f61;
	selp.f32 	%f63, %f62, %f61, %p25;
	ld.global.f32 	%f64, [%rd39+12];
	setp.gt.f32 	%p26, %f64, %f63;
	selp.f32 	%f65, %f64, %f63, %p26;
	ld.global.f32 	%f66, [%rd39+16];
	setp.gt.f32 	%p27, %f66, %f65;
	selp.f32 	%f67, %f66, %f65, %p27;
	ld.global.f32 	%f68, [%rd39+20];
	setp.gt.f32 	%p28, %f68, %f67;
	selp.f32 	%f69, %f68, %f67, %p28;
	ld.global.f32 	%f70, [%rd39+24];
	setp.gt.f32 	%p29, %f70, %f69;
	selp.f32 	%f71, %f70, %f69, %p29;
	ld.global.f32 	%f72, [%rd39+28];
	setp.gt.f32 	%p30, %f72, %f71;
	selp.f32 	%f191, %f72, %f71, %p30;
	add.s32 	%r95, %r95, 8;
$L__BB1_8:
	setp.eq.s32 	%p31, %r8, 0;
	@%p31 bra 	$L__BB1_14;
	and.b32  	%r11, %r3, 3;
	setp.lt.u32 	%p32, %r8, 4;
	@%p32 bra 	$L__BB1_11;
	mul.wide.u32 	%rd40, %r95, 4;
	add.s64 	%rd41, %rd5, %rd40;
	ld.global.f32 	%f74, [%rd41];
	setp.gt.f32 	%p33, %f74, %f191;
	selp.f32 	%f75, %f74, %f191, %p33;
	ld.global.f32 	%f76, [%rd41+4];
	setp.gt.f32 	%p34, %f76, %f75;
	selp.f32 	%f77, %f76, %f75, %p34;
	ld.global.f32 	%f78, [%rd41+8];
	setp.gt.f32 	%p35, %f78, %f77;
	selp.f32 	%f79, %f78, %f77, %p35;
	ld.global.f32 	%f80, [%rd41+12];
	setp.gt.f32 	%p36, %f80, %f79;
	selp.f32 	%f191, %f80, %f79, %p36;
	add.s32 	%r95, %r95, 4;
$L__BB1_11:
	setp.eq.s32 	%p37, %r11, 0;
	@%p37 bra 	$L__BB1_14;
	mul.wide.u32 	%rd43, %r95, 4;
	add.s64 	%rd44, %rd37, %rd43;
	add.s64 	%rd59, %rd1, %rd44;
	neg.s32 	%r98, %r11;
$L__BB1_13:
	.pragma "nounroll";
	ld.global.f32 	%f81, [%rd59];
	setp.gt.f32 	%p38, %f81, %f191;
	selp.f32 	%f191, %f81, %f191, %p38;
	add.s64 	%rd59, %rd59, 4;
	add.s32 	%r98, %r98, 1;
	setp.ne.s32 	%p39, %r98, 0;
	@%p39 bra 	$L__BB1_13;
$L__BB1_14:
	setp.lt.s32 	%p40, %r2, 0;
	mov.f32 	%f197, 0f00000000;
	@%p40 bra 	$L__BB1_21;
	add.s32 	%r17, %r2, 1;
	and.b32  	%r18, %r17, 3;
	setp.lt.u32 	%p41, %r2, 3;
	mov.f32 	%f197, 0f00000000;
	mov.b32 	%r101, 0;
	@%p41 bra 	$L__BB1_18;
	and.b32  	%r101, %r17, -4;
	neg.s32 	%r100, %r101;
	shl.b64 	%rd45, %rd3, 2;
	add.s64 	%rd46, %rd45, 8;
	add.s64 	%rd62, %rd1, %rd46;
	add.s64 	%rd61, %rd2, %rd46;
	mov.f32 	%f197, 0f00000000;
$L__BB1_17:
	ld.global.f32 	%f86, [%rd62+-8];
	sub.f32 	%f87, %f86, %f191;
	fma.rn.f32 	%f88, %f87, 0f3BBB989D, 0f3F000000;
	cvt.sat.f32.f32 	%f89, %f88;
	mov.f32 	%f90, 0f4B400001;
	mov.f32 	%f91, 0f437C0000;
	fma.rm.f32 	%f92, %f89, %f91, %f90;
	add.f32 	%f93, %f92, 0fCB40007F;
	neg.f32 	%f94, %f93;
	fma.rn.f32 	%f95, %f87, 0f3FB8AA3B, %f94;
	fma.rn.f32 	%f96, %f87, 0f32A57060, %f95;
	mov.b32 	%r65, %f92;
	shl.b32 	%r66, %r65, 23;
	mov.b32 	%f97, %r66;
	ex2.approx.ftz.f32 	%f98, %f96;
	mul.f32 	%f99, %f98, %f97;
	add.f32 	%f100, %f197, %f99;
	st.global.f32 	[%rd61+-8], %f99;
	ld.global.f32 	%f101, [%rd62+-4];
	sub.f32 	%f102, %f101, %f191;
	fma.rn.f32 	%f103, %f102, 0f3BBB989D, 0f3F000000;
	cvt.sat.f32.f32 	%f104, %f103;
	fma.rm.f32 	%f105, %f104, %f91, %f90;
	add.f32 	%f106, %f105, 0fCB40007F;
	neg.f32 	%f107, %f106;
	fma.rn.f32 	%f108, %f102, 0f3FB8AA3B, %f107;
	fma.rn.f32 	%f109, %f102, 0f32A57060, %f108;
	mov.b32 	%r67, %f105;
	shl.b32 	%r68, %r67, 23;
	mov.b32 	%f110, %r68;
	ex2.approx.ftz.f32 	%f111, %f109;
	mul.f32 	%f112, %f111, %f110;
	add.f32 	%f113, %f100, %f112;
	st.global.f32 	[%rd61+-4], %f112;
	ld.global.f32 	%f114, [%rd62];
	sub.f32 	%f115, %f114, %f191;
	fma.rn.f32 	%f116, %f115, 0f3BBB989D, 0f3F000000;
	cvt.sat.f32.f32 	%f117, %f116;
	fma.rm.f32 	%f118, %f117, %f91, %f90;
	add.f32 	%f119, %f118, 0fCB40007F;
	neg.f32 	%f120, %f119;
	fma.rn.f32 	%f121, %f115, 0f3FB8AA3B, %f120;
	fma.rn.f32 	%f122, %f115, 0f32A57060, %f121;
	mov.b32 	%r69, %f118;
	shl.b32 	%r70, %r69, 23;
	mov.b32 	%f123, %r70;
	ex2.approx.ftz.f32 	%f124, %f122;
	mul.f32 	%f125, %f124, %f123;
	add.f32 	%f126, %f113, %f125;
	st.global.f32 	[%rd61], %f125;
	ld.global.f32 	%f127, [%rd62+4];
	sub.f32 	%f128, %f127, %f191;
	fma.rn.f32 	%f129, %f128, 0f3BBB989D, 0f3F000000;
	cvt.sat.f32.f32 	%f130, %f129;
	fma.rm.f32 	%f131, %f130, %f91, %f90;
	add.f32 	%f132, %f131, 0fCB40007F;
	neg.f32 	%f133, %f132;
	fma.rn.f32 	%f134, %f128, 0f3FB8AA3B, %f133;
	fma.rn.f32 	%f135, %f128, 0f32A57060, %f134;
	mov.b32 	%r71, %f131;
	shl.b32 	%r72, %r71, 23;
	mov.b32 	%f136, %r72;
	ex2.approx.ftz.f32 	%f137, %f135;
	mul.f32 	%f138, %f137, %f136;
	add.f32 	%f197, %f126, %f138;
	st.global.f32 	[%rd61+4], %f138;
	add.s32 	%r100, %r100, 4;
	add.s64 	%rd62, %rd62, 16;
	add.s64 	%rd61, %rd61, 16;
	setp.ne.s32 	%p42, %r100, 0;
	@%p42 bra 	$L__BB1_17;
$L__BB1_18:
	setp.eq.s32 	%p43, %r18, 0;
	@%p43 bra 	$L__BB1_21;
	shl.b64 	%rd47, %rd3, 2;
	mul.wide.u32 	%rd48, %r101, 4;
	add.s64 	%rd49, %rd47, %rd48;
	add.s64 	%rd64, %rd2, %rd49;
	add.s64 	%rd63, %rd1, %rd49;
	neg.s32 	%r102, %r18;
$L__BB1_20:
	.pragma "nounroll";
	ld.global.f32 	%f139, [%rd63];
	sub.f32 	%f140, %f139, %f191;
	fma.rn.f32 	%f141, %f140, 0f3BBB989D, 0f3F000000;
	cvt.sat.f32.f32 	%f142, %f141;
	mov.f32 	%f143, 0f4B400001;
	mov.f32 	%f144, 0f437C0000;
	fma.rm.f32 	%f145, %f142, %f144, %f143;
	add.f32 	%f146, %f145, 0fCB40007F;
	neg.f32 	%f147, %f146;
	fma.rn.f32 	%f148, %f140, 0f3FB8AA3B, %f147;
	fma.rn.f32 	%f149, %f140, 0f32A57060, %f148;
	mov.b32 	%r73, %f145;
	shl.b32 	%r74, %r73, 23;
	mov.b32 	%f150, %r74;
	ex2.approx.ftz.f32 	%f151, %f149;
	mul.f32 	%f152, %f151, %f150;
	add.f32 	%f197, %f197, %f152;
	st.global.f32 	[%rd64], %f152;
	add.s64 	%rd64, %rd64, 4;
	add.s64 	%rd63, %rd63, 4;
	add.s32 	%r102, %r102, 1;
	setp.ne.s32 	%p44, %r102, 0;
	@%p44 bra 	$L__BB1_20;
$L__BB1_21:
	setp.eq.f32 	%p45, %f197, 0f00000000;
	rcp.rn.f32 	%f153, %f197;
	selp.f32 	%f21, 0f00000000, %f153, %p45;
	setp.lt.s32 	%p46, %r45, 1;
	@%p46 bra 	$L__BB1_77;
	and.b32  	%r29, %r45, 7;
	setp.lt.u32 	%p47, %r45, 8;
	mov.b32 	%r105, 0;
	@%p47 bra 	$L__BB1_49;
	and.b32  	%r105, %r45, 2147483640;
	shl.b64 	%rd50, %rd3, 2;
	add.s64 	%rd51, %rd50, %rd2;
	add.s64 	%rd65, %rd51, 16;
	mov.b32 	%r103, 0;
$L__BB1_24:
	.pragma "nounroll";
	setp.gt.s32 	%p48, %r103, %r2;
	@%p48 bra 	$L__BB1_26;
	ld.global.f32 	%f154, [%rd65+-16];
	mul.f32 	%f155, %f21, %f154;
	st.global.f32 	[%rd65+-16], %f155;
	bra.uni 	$L__BB1_27;
$L__BB1_26:
	mov.b32 	%r77, 0;
	st.global.u32 	[%rd65+-16], %r77;
$L__BB1_27:
	setp.ge.s32 	%p49, %r103, %r2;
	@%p49 bra 	$L__BB1_29;
	ld.global.f32 	%f156, [%rd65+-12];
	mul.f32 	%f157, %f21, %f156;
	st.global.f32 	[%rd65+-12], %f157;
	bra.uni 	$L__BB1_30;
$L__BB1_29:
	mov.b32 	%r78, 0;
	st.global.u32 	[%rd65+-12], %r78;
$L__BB1_30:
	add.s32 	%r32, %r103, 2;
	setp.gt.s32 	%p50, %r32, %r2;
	@%p50 bra 	$L__BB1_32;
	ld.global.f32 	%f158, [%rd65+-8];
	mul.f32 	%f159, %f21, %f158;
	st.global.f32 	[%rd65+-8], %f159;
	bra.uni 	$L__BB1_33;
$L__BB1_32:
	mov.b32 	%r79, 0;
	st.global.u32 	[%rd65+-8], %r79;
$L__BB1_33:
	add.s32 	%r33, %r32, 1;
	setp.gt.s32 	%p51, %r33, %r2;
	@%p51 bra 	$L__BB1_35;
	ld.global.f32 	%f160, [%rd65+-4];
	mul.f32 	%f161, %f21, %f160;
	st.global.f32 	[%rd65+-4], %f161;
	bra.uni 	$L__BB1_36;
$L__BB1_35:
	mov.b32 	%r80, 0;
	st.global.u32 	[%rd65+-4], %r80;
$L__BB1_36:
	add.s32 	%r34, %r33, 1;
	setp.gt.s32 	%p52, %r34, %r2;
	@%p52 bra 	$L__BB1_38;
	ld.global.f32 	%f162, [%rd65];
	mul.f32 	%f163, %f21, %f162;
	st.global.f32 	[%rd65], %f163;
	bra.uni 	$L__BB1_39;
$L__BB1_38:
	mov.b32 	%r81, 0;
	st.global.u32 	[%rd65], %r81;
$L__BB1_39:
	add.s32 	%r35, %r34, 1;
	setp.gt.s32 	%p53, %r35, %r2;
	@%p53 bra 	$L__BB1_41;
	ld.global.f32 	%f164, [%rd65+4];
	mul.f32 	%f165, %f21, %f164;
	st.global.f32 	[%rd65+4], %f165;
	bra.uni 	$L__BB1_42;
$L__BB1_41:
	mov.b32 	%r82, 0;
	st.global.u32 	[%rd65+4], %r82;
$L__BB1_42:
	add.s32 	%r36, %r35, 1;
	setp.gt.s32 	%p54, %r36, %r2;
	@%p54 bra 	$L__BB1_44;
	ld.global.f32 	%f166, [%rd65+8];
	mul.f32 	%f167, %f21, %f166;
	st.global.f32 	[%rd65+8], %f167;
	bra.uni 	$L__BB1_45;
$L__BB1_44:
	mov.b32 	%r83, 0;
	st.global.u32 	[%rd65+8], %r83;
$L__BB1_45:
	add.s32 	%r37, %r36, 1;
	setp.gt.s32 	%p55, %r37, %r2;
	@%p55 bra 	$L__BB1_47;
	ld.global.f32 	%f168, [%rd65+12];
	mul.f32 	%f169, %f21, %f168;
	st.global.f32 	[%rd65+12], %f169;
	bra.uni 	$L__BB1_48;
$L__BB1_47:
	mov.b32 	%r84, 0;
	st.global.u32 	[%rd65+12], %r84;
$L__BB1_48:
	add.s64 	%rd65, %rd65, 32;
	add.s32 	%r103, %r37, 1;
	setp.ne.s32 	%p56, %r103, %r105;
	@%p56 bra 	$L__BB1_24;
$L__BB1_49:
	setp.eq.s32 	%p57, %r29, 0;
	@%p57 bra 	$L__BB1_77;
	shl.b64 	%rd52, %rd3, 2;
	add.s64 	%rd26, %rd2, %rd52;
	and.b32  	%r40, %r45, 3;
	setp.lt.u32 	%p58, %r29, 4;
	@%p58 bra 	$L__BB1_64;
	setp.gt.s32 	%p59, %r105, %r2;
	mul.wide.u32 	%rd53, %r105, 4;
	add.s64 	%rd27, %rd26, %rd53;
	@%p59 bra 	$L__BB1_53;
	ld.global.f32 	%f170, [%rd27];
	mul.f32 	%f171, %f21, %f170;
	st.global.f32 	[%rd27], %f171;
	bra.uni 	$L__BB1_54;
$L__BB1_53:
	mov.b32 	%r85, 0;
	st.global.u32 	[%rd27], %r85;
$L__BB1_54:
	setp.ge.s32 	%p60, %r105, %r2;
	@%p60 bra 	$L__BB1_56;
	ld.global.f32 	%f172, [%rd27+4];
	mul.f32 	%f173, %f21, %f172;
	st.global.f32 	[%rd27+4], %f173;
	bra.uni 	$L__BB1_57;
$L__BB1_56:
	mov.b32 	%r86, 0;
	st.global.u32 	[%rd27+4], %r86;
$L__BB1_57:
	add.s32 	%r87, %r105, 2;
	setp.gt.s32 	%p61, %r87, %r2;
	@%p61 bra 	$L__BB1_59;
	ld.global.f32 	%f174, [%rd27+8];
	mul.f32 	%f175, %f21, %f174;
	st.global.f32 	[%rd27+8], %f175;
	bra.uni 	$L__BB1_60;
$L__BB1_59:
	mov.b32 	%r88, 0;
	st.global.u32 	[%rd27+8], %r88;
$L__BB1_60:
	add.s32 	%r89, %r105, 3;
	setp.gt.s32 	%p62, %r89, %r2;
	@%p62 bra 	$L__BB1_62;
	ld.global.f32 	%f176, [%rd27+12];
	mul.f32 	%f177, %f21, %f176;
	st.global.f32 	[%rd27+12], %f177;
	bra.uni 	$L__BB1_63;
$L__BB1_62:
	mov.b32 	%r90, 0;
	st.global.u32 	[%rd27+12], %r90;
$L__BB1_63:
	add.s32 	%r105, %r105, 4;
$L__BB1_64:
	setp.eq.s32 	%p63, %r40, 0;
	@%p63 bra 	$L__BB1_77;
	setp.eq.s32 	%p64, %r40, 1;
	@%p64 bra 	$L__BB1_73;
	setp.gt.s32 	%p65, %r105, %r2;
	mul.wide.u32 	%rd54, %r105, 4;
	add.s64 	%rd28, %rd26, %rd54;
	@%p65 bra 	$L__BB1_68;
	ld.global.f32 	%f178, [%rd28];
	mul.f32 	%f179, %f21, %f178;
	st.global.f32 	[%rd28], %f179;
	bra.uni 	$L__BB1_69;
$L__BB1_68:
	mov.b32 	%r91, 0;
	st.global.u32 	[%rd28], %r91;
$L__BB1_69:
	setp.ge.s32 	%p66, %r105, %r2;
	@%p66 bra 	$L__BB1_71;
	ld.global.f32 	%f180, [%rd28+4];
	mul.f32 	%f181, %f21, %f180;
	st.global.f32 	[%rd28+4], %f181;
	bra.uni 	$L__BB1_72;
$L__BB1_71:
	mov.b32 	%r92, 0;
	st.global.u32 	[%rd28+4], %r92;
$L__BB1_72:
	add.s32 	%r105, %r105, 2;
$L__BB1_73:
	and.b32  	%r93, %r45, 1;
	setp.eq.b32 	%p67, %r93, 1;
	not.pred 	%p68, %p67;
	@%p68 bra 	$L__BB1_77;
	setp.gt.s32 	%p69, %r105, %r2;
	@%p69 bra 	$L__BB1_76;
	mul.wide.u32 	%rd55, %r105, 4;
	add.s64 	%rd56, %rd26, %rd55;
	ld.global.f32 	%f182, [%rd56];
	mul.f32 	%f183, %f21, %f182;
	st.global.f32 	[%rd56], %f183;
	bra.uni 	$L__BB1_77;
$L__BB1_76:
	mul.wide.u32 	%rd57, %r105, 4;
	add.s64 	%rd58, %rd26, %rd57;
	mov.b32 	%r94, 0;
	st.global.u32 	[%rd58], %r94;
$L__BB1_77:
	ret;

}
	// .globl	_Z23attention_value_kernel1PfS_S_iiii
.visible .entry _Z23attention_value_kernel1PfS_S_iiii(
	.param .u64 .ptr .align 1 _Z23attention_value_kernel1PfS_S_iiii_param_0,
	.param .u64 .ptr .align 1 _Z23attention_value_kernel1PfS_S_iiii_param_1,
	.param .u64 .ptr .align 1 _Z23attention_value_kernel1PfS_S_iiii_param_2,
	.param .u32 _Z23attention_value_kernel1PfS_S_iiii_param_3,
	.param .u32 _Z23attention_value_kernel1PfS_S_iiii_param_4,
	.param .u32 _Z23attention_value_kernel1PfS_S_iiii_param_5,
	.param .u32 _Z23attention_value_kernel1PfS_S_iiii_param_6
)
{
	.reg .pred 	%p<23>;
	.reg .b32 	%r<83>;
	.reg .b32 	%f<95>;
	.reg .b64 	%rd<71>;

	ld.param.u64 	%rd20, [_Z23attention_value_kernel1PfS_S_iiii_param_0];
	ld.param.u64 	%rd22, [_Z23attention_value_kernel1PfS_S_iiii_param_2];
	ld.param.u32 	%r41, [_Z23attention_value_kernel1PfS_S_iiii_param_3];
	ld.param.u32 	%r38, [_Z23attention_value_kernel1PfS_S_iiii_param_4];
	ld.param.u32 	%r39, [_Z23attention_value_kernel1PfS_S_iiii_param_5];
	ld.param.u32 	%r40, [_Z23attention_value_kernel1PfS_S_iiii_param_6];
	cvta.to.global.u64 	%rd1, %rd22;
	mov.u32 	%r42, %ctaid.x;
	mov.u32 	%r43, %ntid.x;
	mov.u32 	%r44, %tid.x;
	mad.lo.s32 	%r1, %r42, %r43, %r44;
	mul.lo.s32 	%r45, %r38, %r41;
	mul.lo.s32 	%r46, %r45, %r40;
	setp.ge.s32 	%p1, %r1, %r46;
	@%p1 bra 	$L__BB2_31;
	cvta.to.global.u64 	%rd2, %rd20;
	div.s32 	%r47, %r1, %r40;
	mul.lo.s32 	%r48, %r47, %r40;
	sub.s32 	%r49, %r1, %r48;
	rem.s32 	%r2, %r47, %r38;
	mul.lo.s32 	%r50, %r40, %r38;
	div.s32 	%r51, %r1, %r50;
	mul.lo.s32 	%r3, %r39, 3;
	div.s32 	%r4, %r39, %r40;
	mul.lo.s32 	%r5, %r51, %r38;
	mul.lo.s32 	%r52, %r5, %r39;
	cvt.s64.s32 	%rd23, %r52;
	mul.lo.s32 	%r53, %r2, %r39;
	cvt.s64.s32 	%rd24, %r53;
	add.s64 	%rd25, %rd23, %rd24;
	mul.lo.s32 	%r54, %r4, %r49;
	cvt.s64.s32 	%rd3, %r54;
	add.s64 	%rd4, %rd25, %rd3;
	shl.b64 	%rd26, %rd4, 2;
	add.s64 	%rd5, %rd2, %rd26;
	mul.lo.s32 	%r55, %r38, %r38;
	mul.lo.s32 	%r56, %r55, %r40;
	mul.lo.s32 	%r57, %r56, %r51;
	cvt.s64.s32 	%rd6, %r57;
	mul.lo.s32 	%r6, %r55, %r49;
	setp.lt.s32 	%p2, %r4, 1;
	@%p2 bra 	$L__BB2_14;
	and.b32  	%r7, %r4, 15;
	setp.lt.u32 	%p3, %r4, 16;
	mov.b32 	%r72, 0;
	@%p3 bra 	$L__BB2_5;
	and.b32  	%r72, %r4, 2147483632;
	mov.b32 	%r82, 0;
$L__BB2_4:
	.pragma "nounroll";
	mul.wide.u32 	%rd27, %r82, 4;
	add.s64 	%rd28, %rd5, %rd27;
	mov.b32 	%r60, 0;
	st.global.u32 	[%rd28], %r60;
	st.global.u32 	[%rd28+4], %r60;
	st.global.u32 	[%rd28+8], %r60;
	st.global.u32 	[%rd28+12], %r60;
	st.global.u32 	[%rd28+16], %r60;
	st.global.u32 	[%rd28+20], %r60;
	st.global.u32 	[%rd28+24], %r60;
	st.global.u32 	[%rd28+28], %r60;
	st.global.u32 	[%rd28+32], %r60;
	st.global.u32 	[%rd28+36], %r60;
	st.global.u32 	[%rd28+40], %r60;
	st.global.u32 	[%rd28+44], %r60;
	st.global.u32 	[%rd28+48], %r60;
	st.global.u32 	[%rd28+52], %r60;
	st.global.u32 	[%rd28+56], %r60;
	st.global.u32 	[%rd28+60], %r60;
	add.s32 	%r82, %r82, 16;
	setp.eq.s32 	%p4, %r82, %r72;
	@%p4 bra 	$L__BB2_5;
	bra.uni 	$L__BB2_4;
$L__BB2_5:
	setp.eq.s32 	%p5, %r7, 0;
	@%p5 bra 	$L__BB2_14;
	and.b32  	%r10, %r4, 7;
	setp.lt.u32 	%p6, %r7, 8;
	@%p6 bra 	$L__BB2_8;
	mul.wide.u32 	%rd29, %r72, 4;
	add.s64 	%rd30, %rd5, %rd29;
	mov.b32 	%r61, 0;
	st.global.u32 	[%rd30], %r61;
	st.global.u32 	[%rd30+4], %r61;
	st.global.u32 	[%rd30+8], %r61;
	st.global.u32 	[%rd30+12], %r61;
	st.global.u32 	[%rd30+16], %r61;
	st.global.u32 	[%rd30+20], %r61;
	st.global.u32 	[%rd30+24], %r61;
	st.global.u32 	[%rd30+28], %r61;
	add.s32 	%r72, %r72, 8;
$L__BB2_8:
	setp.eq.s32 	%p7, %r10, 0;
	@%p7 bra 	$L__BB2_14;
	and.b32  	%r13, %r4, 3;
	setp.lt.u32 	%p8, %r10, 4;
	@%p8 bra 	$L__BB2_11;
	mul.wide.u32 	%rd31, %r72, 4;
	add.s64 	%rd32, %rd5, %rd31;
	mov.b32 	%r62, 0;
	st.global.u32 	[%rd32], %r62;
	st.global.u32 	[%rd32+4], %r62;
	st.global.u32 	[%rd32+8], %r62;
	st.global.u32 	[%rd32+12], %r62;
	add.s32 	%r72, %r72, 4;
$L__BB2_11:
	setp.eq.s32 	%p9, %r13, 0;
	@%p9 bra 	$L__BB2_14;
	mov.b32 	%r76, 0;
$L__BB2_13:
	.pragma "nounroll";
	mul.wide.u32 	%rd33, %r72, 4;
	add.s64 	%rd34, %rd5, %rd33;
	mov.b32 	%r64, 0;
	st.global.u32 	[%rd34], %r64;
	add.s32 	%r72, %r72, 1;
	add.s32 	%r76, %r76, 1;
	setp.ne.s32 	%p10, %r76, %r13;
	@%p10 bra 	$L__BB2_13;
$L__BB2_14:
	setp.lt.s32 	%p11, %r2, 0;
	@%p11 bra 	$L__BB2_31;
	setp.lt.s32 	%p12, %r4, 1;
	mul.lo.s32 	%r20, %r5, %r3;
	shl.b32 	%r21, %r39, 1;
	mul.lo.s32 	%r65, %r2, %r38;
	cvt.s64.s32 	%rd35, %r65;
	cvt.s64.s32 	%rd36, %r6;
	add.s64 	%rd37, %rd35, %rd36;
	add.s64 	%rd7, %rd37, %rd6;
	@%p12 bra 	$L__BB2_31;
	cvt.s64.s32 	%rd38, %r20;
	cvt.s64.s32 	%rd39, %r21;
	and.b32  	%r22, %r4, 15;
	and.b32  	%r23, %r4, 7;
	and.b32  	%r24, %r4, 3;
	add.s64 	%rd40, %rd38, %rd3;
	add.s64 	%rd8, %rd40, %rd39;
	add.s64 	%rd42, %rd26, %rd2;
	add.s64 	%rd9, %rd42, 32;
	add.s64 	%rd43, %rd38, %rd39;
	add.s64 	%rd10, %rd43, %rd3;
	mov.b32 	%r77, 0;
$L__BB2_17:
	mov.u32 	%r25, %r77;
	ld.param.u64 	%rd68, [_Z23attention_value_kernel1PfS_S_iiii_param_1];
	setp.lt.u32 	%p13, %r4, 16;
	mul.lo.s32 	%r68, %r25, %r3;
	cvt.u64.u32 	%rd44, %r25;
	add.s64 	%rd45, %rd7, %rd44;
	cvta.to.global.u64 	%rd46, %rd68;
	shl.b64 	%rd47, %rd45, 2;
	add.s64 	%rd48, %rd46, %rd47;
	ld.global.f32 	%f1, [%rd48];
	cvt.s64.s32 	%rd11, %r68;
	add.s64 	%rd12, %rd10, %rd11;
	mov.b32 	%r80, 0;
	@%p13 bra 	$L__BB2_20;
	and.b32  	%r80, %r4, 2147483632;
	neg.s32 	%r78, %r80;
	add.s64 	%rd49, %rd8, %rd11;
	shl.b64 	%rd50, %rd49, 2;
	add.s64 	%rd51, %rd1, %rd50;
	add.s64 	%rd70, %rd51, 32;
	mov.u64 	%rd69, %rd9;
$L__BB2_19:
	.pragma "nounroll";
	ld.global.f32 	%f2, [%rd70+-32];
	ld.global.f32 	%f3, [%rd69+-32];
	fma.rn.f32 	%f4, %f1, %f2, %f3;
	st.global.f32 	[%rd69+-32], %f4;
	ld.global.f32 	%f5, [%rd70+-28];
	ld.global.f32 	%f6, [%rd69+-28];
	fma.rn.f32 	%f7, %f1, %f5, %f6;
	st.global.f32 	[%rd69+-28], %f7;
	ld.global.f32 	%f8, [%rd70+-24];
	ld.global.f32 	%f9, [%rd69+-24];
	fma.rn.f32 	%f10, %f1, %f8, %f9;
	st.global.f32 	[%rd69+-24], %f10;
	ld.global.f32 	%f11, [%rd70+-20];
	ld.global.f32 	%f12, [%rd69+-20];
	fma.rn.f32 	%f13, %f1, %f11, %f12;
	st.global.f32 	[%rd69+-20], %f13;
	ld.global.f32 	%f14, [%rd70+-16];
	ld.global.f32 	%f15, [%rd69+-16];
	fma.rn.f32 	%f16, %f1, %f14, %f15;
	st.global.f32 	[%rd69+-16], %f16;
	ld.global.f32 	%f17, [%rd70+-12];
	ld.global.f32 	%f18, [%rd69+-12];
	fma.rn.f32 	%f19, %f1, %f17, %f18;
	st.global.f32 	[%rd69+-12], %f19;
	ld.global.f32 	%f20, [%rd70+-8];
	ld.global.f32 	%f21, [%rd69+-8];
	fma.rn.f32 	%f22, %f1, %f20, %f21;
	st.global.f32 	[%rd69+-8], %f22;
	ld.global.f32 	%f23, [%rd70+-4];
	ld.global.f32 	%f24, [%rd69+-4];
	fma.rn.f32 	%f25, %f1, %f23, %f24;
	st.global.f32 	[%rd69+-4], %f25;
	ld.global.f32 	%f26, [%rd70];
	ld.global.f32 	%f27, [%rd69];
	fma.rn.f32 	%f28, %f1, %f26, %f27;
	st.global.f32 	[%rd69], %f28;
	ld.global.f32 	%f29, [%rd70+4];
	ld.global.f32 	%f30, [%rd69+4];
	fma.rn.f32 	%f31, %f1, %f29, %f30;
	st.global.f32 	[%rd69+4], %f31;
	ld.global.f32 	%f32, [%rd70+8];
	ld.global.f32 	%f33, [%rd69+8];
	fma.rn.f32 	%f34, %f1, %f32, %f33;
	st.global.f32 	[%rd69+8], %f34;
	ld.global.f32 	%f35, [%rd70+12];
	ld.global.f32 	%f36, [%rd69+12];
	fma.rn.f32 	%f37, %f1, %f35, %f36;
	st.global.f32 	[%rd69+12], %f37;
	ld.global.f32 	%f38, [%rd70+16];
	ld.global.f32 	%f39, [%rd69+16];
	fma.rn.f32 	%f40, %f1, %f38, %f39;
	st.global.f32 	[%rd69+16], %f40;
	ld.global.f32 	%f41, [%rd70+20];
	ld.global.f32 	%f42, [%rd69+20];
	fma.rn.f32 	%f43, %f1, %f41, %f42;
	st.global.f32 	[%rd69+20], %f43;
	ld.global.f32 	%f44, [%rd70+24];
	ld.global.f32 	%f45, [%rd69+24];
	fma.rn.f32 	%f46, %f1, %f44, %f45;
	st.global.f32 	[%rd69+24], %f46;
	ld.global.f32 	%f47, [%rd70+28];
	ld.global.f32 	%f48, [%rd69+28];
	fma.rn.f32 	%f49, %f1, %f47, %f48;
	st.global.f32 	[%rd69+28], %f49;
	add.s32 	%r78, %r78, 16;
	add.s64 	%rd70, %rd70, 64;
	add.s64 	%rd69, %rd69, 64;
	setp.ne.s32 	%p14, %r78, 0;
	@%p14 bra 	$L__BB2_19;
$L__BB2_20:
	setp.eq.s32 	%p15, %r22, 0;
	@%p15 bra 	$L__BB2_30;
	add.s32 	%r70, %r22, -1;
	setp.lt.u32 	%p16, %r70, 7;
	@%p16 bra 	$L__BB2_23;
	cvt.u64.u32 	%rd52, %r80;
	add.s64 	%rd53, %rd12, %rd52;
	shl.b64 	%rd54, %rd53, 2;
	add.s64 	%rd55, %rd1, %rd54;
	ld.global.f32 	%f50, [%rd55];
	mul.wide.u32 	%rd56, %r80, 4;
	add.s64 	%rd57, %rd5, %rd56;
	ld.global.f32 	%f51, [%rd57];
	fma.rn.f32 	%f52, %f1, %f50, %f51;
	st.global.f32 	[%rd57], %f52;
	ld.global.f32 	%f53, [%rd55+4];
	ld.global.f32 	%f54, [%rd57+4];
	fma.rn.f32 	%f55, %f1, %f53, %f54;
	st.global.f32 	[%rd57+4], %f55;
	ld.global.f32 	%f56, [%rd55+8];
	ld.global.f32 	%f57, [%rd57+8];
	fma.rn.f32 	%f58, %f1, %f56, %f57;
	st.global.f32 	[%rd57+8], %f58;
	ld.global.f32 	%f59, [%rd55+12];
	ld.global.f32 	%f60, [%rd57+12];
	fma.rn.f32 	%f61, %f1, %f59, %f60;
	st.global.f32 	[%rd57+12], %f61;
	ld.global.f32 	%f62, [%rd55+16];
	ld.global.f32 	%f63, [%rd57+16];
	fma.rn.f32 	%f64, %f1, %f62, %f63;
	st.global.f32 	[%rd57+16], %f64;
	ld.global.f32 	%f65, [%rd55+20];
	ld.global.f32 	%f66, [%rd57+20];
	fma.rn.f32 	%f67, %f1, %f65, %f66;
	st.global.f32 	[%rd57+20], %f67;
	ld.global.f32 	%f68, [%rd55+24];
	ld.global.f32 	%f69, [%rd57+24];
	fma.rn.f32 	%f70, %f1, %f68, %f69;
	st.global.f32 	[%rd57+24], %f70;
	ld.global.f32 	%f71, [%rd55+28];
	ld.global.f32 	%f72, [%rd57+28];
	fma.rn.f32 	%f73, %f1, %f71, %f72;
	st.global.f32 	[%rd57+28], %f73;
	add.s32 	%r80, %r80, 8;
$L__BB2_23:
	setp.eq.s32 	%p17, %r23, 0;
	@%p17 bra 	$L__BB2_30;
	add.s32 	%r71, %r23, -1;
	setp.lt.u32 	%p18, %r71, 3;
	@%p18 bra 	$L__BB2_26;
	cvt.u64.u32 	%rd58, %r80;
	add.s64 	%rd59, %rd12, %rd58;
	shl.b64 	%rd60, %rd59, 2;
	add.s64 	%rd61, %rd1, %rd60;
	ld.global.f32 	%f74, [%rd61];
	mul.wide.u32 	%rd62, %r80, 4;
	add.s64 	%rd63, %rd5, %rd62;
	ld.global.f32 	%f75, [%rd63];
	fma.rn.f32 	%f76, %f1, %f74, %f75;
	st.global.f32 	[%rd63], %f76;
	ld.global.f32 	%f77, [%rd61+4];
	ld.global.f32 	%f78, [%rd63+4];
	fma.rn.f32 	%f79, %f1, %f77, %f78;
	st.global.f32 	[%rd63+4], %f79;
	ld.global.f32 	%f80, [%rd61+8];
	ld.global.f32 	%f81, [%rd63+8];
	fma.rn.f32 	%f82, %f1, %f80, %f81;
	st.global.f32 	[%rd63+8], %f82;
	ld.global.f32 	%f83, [%rd61+12];
	ld.global.f32 	%f84, [%rd63+12];
	fma.rn.f32 	%f85, %f1, %f83, %f84;
	st.global.f32 	[%rd63+12], %f85;
	add.s32 	%r80, %r80, 4;
$L__BB2_26:
	setp.eq.s32 	%p19, %r24, 0;
	@%p19 bra 	$L__BB2_30;
	setp.eq.s32 	%p20, %r24, 1;
	cvt.u64.u32 	%rd64, %r80;
	add.s64 	%rd65, %rd12, %rd64;
	shl.b64 	%rd66, %rd65, 2;
	add.s64 	%rd18, %rd1, %rd66;
	ld.global.f32 	%f86, [%rd18];
	mul.wide.u32 	%rd67, %r80, 4;
	add.s64 	%rd19, %rd5, %rd67;
	ld.global.f32 	%f87, [%rd19];
	fma.rn.f32 	%f88, %f1, %f86, %f87;
	st.global.f32 	[%rd19], %f88;
	@%p20 bra 	$L__BB2_30;
	setp.eq.s32 	%p21, %r24, 2;
	ld.global.f32 	%f89, [%rd18+4];
	ld.global.f32 	%f90, [%rd19+4];
	fma.rn.f32 	%f91, %f1, %f89, %f90;
	st.global.f32 	[%rd19+4], %f91;
	@%p21 bra 	$L__BB2_30;
	ld.global.f32 	%f92, [%rd18+8];
	ld.global.f32 	%f93, [%rd19+8];
	fma.rn.f32 	%f94, %f1, %f92, %f93;
	st.global.f32 	[%rd19+8], %f94;
$L__BB2_30:
	add.s32 	%r77, %r25, 1;
	setp.eq.s32 	%p22, %r25, %r2;
	@%p22 bra 	$L__BB2_31;
	bra.uni 	$L__BB2_17;
$L__BB2_31:
	ret;

}


// ===== COMPILED SASS (sm_100) =====

	.target	sm_100

	.elftype	@"ET_EXEC"


//--------------------- .note.nv.tkinfo           --------------------------
	.section	.note.nv.tkinfo,"",@"SHT_NOTE"
	.sectionflags	@"SHF_NOTE_NV_TKINFO"
	.tkinfo
        /*0018*/ 	.word	0x00000002
        /*0030*/ 	.string	""
        /*0030*/ 	.string	"ptxas"
        /*0030*/ 	.string	"Cuda compilation tools, release 13.0, V13.0.88"
        /*0030*/ 	.string	"Build cuda_13.0.r13.0/compiler.36424714_0"
        /*0030*/ 	.string	"-arch sm_100 -m 64 "



//--------------------- .note.nv.cuinfo           --------------------------
	.section	.note.nv.cuinfo,"",@"SHT_NOTE"
	.sectionflags	@"SHF_NOTE_NV_CUINFO"
        /*0018*/ 	.short	0x0002
        /*001a*/ 	.short	0x0064
        /*001c*/ 	.short	0x0082
	.zero		2


//--------------------- .nv.info                  --------------------------
	.section	.nv.info,"",@"SHT_CUDA_INFO"
	.align	4


	//----- nvinfo : EIATTR_REGCOUNT
	.align		4
        /*0000*/ 	.byte	0x04, 0x2f
        /*0002*/ 	.short	(.L_1 - .L_0)
	.align		4
.L_0:
        /*0004*/ 	.word	index@(_Z27attention_query_key_kernel1PfS_iiii)
        /*0008*/ 	.word	0x0000001e


	//----- nvinfo : EIATTR_FRAME_SIZE
	.align		4
.L_1:
        /*000c*/ 	.byte	0x04, 0x11
        /*000e*/ 	.short	(.L_3 - .L_2)
	.align		4
.L_2:
        /*0010*/ 	.word	index@($__internal_2_$__cuda_sm20_sqrt_rn_f32_slowpath)
        /*0014*/ 	.word	0x00000000


	//----- nvinfo : EIATTR_FRAME_SIZE
	.align		4
.L_3:
        /*0018*/ 	.byte	0x04, 0x11
        /*001a*/ 	.short	(.L_5 - .L_4)
	.align		4
.L_4:
        /*001c*/ 	.word	index@($__internal_1_$__cuda_sm20_dblrcp_rn_slowpath_v3)
        /*0020*/ 	.word	0x00000000


	//----- nvinfo : EIATTR_FRAME_SIZE
	.align		4
.L_5:
        /*0024*/ 	.byte	0x04, 0x11
        /*0026*/ 	.short	(.L_7 - .L_6)
	.align		4
.L_6:
        /*0028*/ 	.word	index@(_Z27attention_query_key_kernel1PfS_iiii)
        /*002c*/ 	.word	0x00000000


	//----- nvinfo : EIATTR_REGCOUNT
	.align		4
.L_7:
        /*0030*/ 	.byte	0x04, 0x2f
        /*0032*/ 	.short	(.L_9 - .L_8)
	.align		4
.L_8:
        /*0034*/ 	.word	index@(_Z25attention_softmax_kernel1PfS_iii)
        /*0038*/ 	.word	0x00000020


	//----- nvinfo : EIATTR_FRAME_SIZE
	.align		4
.L_9:
        /*003c*/ 	.byte	0x04, 0x11
        /*003e*/ 	.short	(.L_11 - .L_10)
	.align		4
.L_10:
        /*0040*/ 	.word	index@($__internal_0_$__cuda_sm20_rcp_rn_f32_slowpath)
        /*0044*/ 	.word	0x00000000


	//----- nvinfo : EIATTR_FRAME_SIZE
	.align		4
.L_11:
        /*0048*/ 	.byte	0x04, 0x11
        /*004a*/ 	.short	(.L_13 - .L_12)
	.align		4
.L_12:
        /*004c*/ 	.word	index@(_Z25attention_softmax_kernel1PfS_iii)
        /*0050*/ 	.word	0x00000000


	//----- nvinfo : EIATTR_REGCOUNT
	.align		4
.L_13:
        /*0054*/ 	.byte	0x04, 0x2f
        /*0056*/ 	.short	(.L_15 - .L_14)
	.align		4
.L_14:
        /*0058*/ 	.word	index@(_Z23attention_value_kernel1PfS_S_iiii)
        /*005c*/ 	.word	0x00000020


	//----- nvinfo : EIATTR_FRAME_SIZE
	.align		4
.L_15:
        /*0060*/ 	.byte	0x04, 0x11
        /*0062*/ 	.short	(.L_17 - .L_16)
	.align		4
.L_16:
        /*0064*/ 	.word	index@(_Z23attention_value_kernel1PfS_S_iiii)
        /*0068*/ 	.word	0x00000000


	//----- nvinfo : EIATTR_MIN_STACK_SIZE
	.align		4
.L_17:
        /*006c*/ 	.byte	0x04, 0x12
        /*006e*/ 	.short	(.L_19 - .L_18)
	.align		4
.L_18:
        /*0070*/ 	.word	index@(_Z23attention_value_kernel1PfS_S_iiii)
        /*0074*/ 	.word	0x00000000


	//----- nvinfo : EIATTR_MIN_STACK_SIZE
	.align		4
.L_19:
        /*0078*/ 	.byte	0x04, 0x12
        /*007a*/ 	.short	(.L_21 - .L_20)
	.align		4
.L_20:
        /*007c*/ 	.word	index@(_Z25attention_softmax_kernel1PfS_iii)
        /*0080*/ 	.word	0x00000000


	//----- nvinfo : EIATTR_MIN_STACK_SIZE
	.align		4
.L_21:
        /*0084*/ 	.byte	0x04, 0x12
        /*0086*/ 	.short	(.L_23 - .L_22)
	.align		4
.L_22:
        /*0088*/ 	.word	index@(_Z27attention_query_key_kernel1PfS_iiii)
        /*008c*/ 	.word	0x00000000
.L_23:


//--------------------- .nv.compat                --------------------------
	.section	.nv.compat,"",@"SHT_CUDA_COMPAT_INFO"
	.align	4
        /*0000*/ 	.byte	0x02, 0x09, 0x00, 0x00, 0x02, 0x02, 0x01, 0x00, 0x02, 0x05, 0x05, 0x00, 0x03, 0x07, 0x01, 0x01
        /*0010*/ 	.byte	0x02, 0x03, 0x00, 0x00, 0x02, 0x06, 0x01, 0x00, 0x04, 0x0b, 0x08, 0x00, 0x01, 0x00, 0x00, 0x00
        /*0020*/ 	.byte	0x00, 0x00, 0x00, 0x00


//--------------------- .nv.info._Z23attention_value_kernel1PfS_S_iiii --------------------------
	.section	.nv.info._Z23attention_value_kernel1PfS_S_iiii,"",@"SHT_CUDA_INFO"
	.sectionflags	@""
	.align	4


	//----- nvinfo : EIATTR_CUDA_API_VERSION
	.align		4
        /*0000*/ 	.byte	0x04, 0x37
        /*0002*/ 	.short	(.L_25 - .L_24)
.L_24:
        /*0004*/ 	.word	0x00000082


	//----- nvinfo : EIATTR_KPARAM_INFO
	.align		4
.L_25:
        /*0008*/ 	.byte	0x04, 0x17
        /*000a*/ 	.short	(.L_27 - .L_26)
.L_26:
        /*000c*/ 	.word	0x00000000
        /*0010*/ 	.short	0x0006
        /*0012*/ 	.short	0x0024
        /*0014*/ 	.byte	0x00, 0xf0, 0x11, 0x00


	//----- nvinfo : EIATTR_KPARAM_INFO
	.align		4
.L_27:
        /*0018*/ 	.byte	0x04, 0x17
        /*001a*/ 	.short	(.L_29 - .L_28)
.L_28:
        /*001c*/ 	.word	0x00000000
        /*0020*/ 	.short	0x0005
        /*0022*/ 	.short	0x0020
        /*0024*/ 	.byte	0x00, 0xf0, 0x11, 0x00


	//----- nvinfo : EIATTR_KPARAM_INFO
	.align		4
.L_29:
        /*0028*/ 	.byte	0x04, 0x17
        /*002a*/ 	.short	(.L_31 - .L_30)
.L_30:
        /*002c*/ 	.word	0x00000000
        /*0030*/ 	.short	0x0004
        /*0032*/ 	.short	0x001c
        /*0034*/ 	.byte	0x00, 0xf0, 0x11, 0x00


	//----- nvinfo : EIATTR_KPARAM_INFO
	.align		4
.L_31:
        /*0038*/ 	.byte	0x04, 0x17
        /*003a*/ 	.short	(.L_33 - .L_32)
.L_32:
        /*003c*/ 	.word	0x00000000
        /*0040*/ 	.short	0x0003
        /*0042*/ 	.short	0x0018
        /*0044*/ 	.byte	0x00, 0xf0, 0x11, 0x00


	//----- nvinfo : EIATTR_KPARAM_INFO
	.align		4
.L_33:
        /*0048*/ 	.byte	0x04, 0x17
        /*004a*/ 	.short	(.L_35 - .L_34)
.L_34:
        /*004c*/ 	.word	0x00000000
        /*0050*/ 	.short	0x0002
        /*0052*/ 	.short	0x0010
        /*0054*/ 	.byte	0x00, 0xf5, 0x21, 0x00


	//----- nvinfo : EIATTR_KPARAM_INFO
	.align		4
.L_35:
        /*0058*/ 	.byte	0x04, 0x17
        /*005a*/ 	.short	(.L_37 - .L_36)
.L_36:
        /*005c*/ 	.word	0x00000000
        /*0060*/ 	.short	0x0001
        /*0062*/ 	.short	0x0008
        /*0064*/ 	.byte	0x00, 0xf5, 0x21, 0x00


	//----- nvinfo : EIATTR_KPARAM_INFO
	.align		4
.L_37:
        /*0068*/ 	.byte	0x04, 0x17
        /*006a*/ 	.short	(.L_39 - .L_38)
.L_38:
        /*006c*/ 	.word	0x00000000
        /*0070*/ 	.short	0x0000
        /*0072*/ 	.short	0x0000
        /*0074*/ 	.byte	0x00, 0xf5, 0x21, 0x00


	//----- nvinfo : EIATTR_SPARSE_MMA_MASK
	.align		4
.L_39:
        /*0078*/ 	.byte	0x03, 0x50
        /*007a*/ 	.short	0x0000


	//----- nvinfo : EIATTR_MAXREG_COUNT
	.align		4
        /*007c*/ 	.byte	0x03, 0x1b
        /*007e*/ 	.short	0x00ff


	//----- nvinfo : EIATTR_MERCURY_ISA_VERSION
	.align		4
        /*0080*/ 	.byte	0x03, 0x5f
        /*0082*/ 	.short	0x0101


	//----- nvinfo : EIATTR_VRC_CTA_INIT_COUNT
	.align		4
        /*0084*/ 	.byte	0x02, 0x4a
	.zero		1
	.zero		1


	//----- nvinfo : EIATTR_EXIT_INSTR_OFFSETS
	.align		4
        /*0088*/ 	.byte	0x04, 0x1c
        /*008a*/ 	.short	(.L_41 - .L_40)


	//   ....[0]....
.L_40:
        /*008c*/ 	.word	0x000000a0


	//   ....[1]....
        /*0090*/ 	.word	0x00000b60


	//   ....[2]....
        /*0094*/ 	.word	0x00000ba0


	//   ....[3]....
        /*0098*/ 	.word	0x00001960


	//----- nvinfo : EIATTR_CBANK_PARAM_SIZE
	.align		4
.L_41:
        /*009c*/ 	.byte	0x03, 0x19
        /*009e*/ 	.short	0x0028


	//----- nvinfo : EIATTR_PARAM_CBANK
	.align		4
        /*00a0*/ 	.byte	0x04, 0x0a
        /*00a2*/ 	.short	(.L_43 - .L_42)
	.align		4
.L_42:
        /*00a4*/ 	.word	index@(.nv.constant0._Z23attention_value_kernel1PfS_S_iiii)
        /*00a8*/ 	.short	0x0380
        /*00aa*/ 	.short	0x0028


	//----- nvinfo : EIATTR_SW_WAR
	.align		4
.L_43:
        /*00ac*/ 	.byte	0x04, 0x36
        /*00ae*/ 	.short	(.L_45 - .L_44)
.L_44:
        /*00b0*/ 	.word	0x00000008
.L_45:


//--------------------- .nv.info._Z25attention_softmax_kernel1PfS_iii --------------------------
	.section	.nv.info._Z25attention_softmax_kernel1PfS_iii,"",@"SHT_CUDA_INFO"
	.sectionflags	@""
	.align	4


	//----- nvinfo : EIATTR_CUDA_API_VERSION
	.align		4
        /*0000*/ 	.byte	0x04, 0x37
        /*0002*/ 	.short	(.L_47 - .L_46)
.L_46:
        /*0004*/ 	.word	0x00000082


	//----- nvinfo : EIATTR_KPARAM_INFO
	.align		4
.L_47:
        /*0008*/ 	.byte	0x04, 0x17
        /*000a*/ 	.short	(.L_49 - .L_48)
.L_48:
        /*000c*/ 	.word	0x00000000
        /*0010*/ 	.short	0x0004
        /*0012*/ 	.short	0x0018
        /*0014*/ 	.byte	0x00, 0xf0, 0x11, 0x00


	//----- nvinfo : EIATTR_KPARAM_INFO
	.align		4
.L_49:
        /*0018*/ 	.byte	0x04, 0x17
        /*001a*/ 	.short	(.L_51 - .L_50)
.L_50:
        /*001c*/ 	.word	0x00000000
        /*0020*/ 	.short	0x0003
        /*0022*/ 	.short	0x0014
        /*0024*/ 	.byte	0x00, 0xf0, 0x11, 0x00


	//----- nvinfo : EIATTR_KPARAM_INFO
	.align		4
.L_51:
        /*0028*/ 	.byte	0x04, 0x17
        /*002a*/ 	.short	(.L_53 - .L_52)
.L_52:
        /*002c*/ 	.word	0x00000000
        /*0030*/ 	.short	0x0002
        /*0032*/ 	.short	0x0010
        /*0034*/ 	.byte	0x00, 0xf0, 0x11, 0x00


	//----- nvinfo : EIATTR_KPARAM_INFO
	.align		4
.L_53:
        /*0038*/ 	.byte	0x04, 0x17
        /*003a*/ 	.short	(.L_55 - .L_54)
.L_54:
        /*003c*/ 	.word	0x00000000
        /*0040*/ 	.short	0x0001
        /*0042*/ 	.short	0x0008
        /*0044*/ 	.byte	0x00, 0xf5, 0x21, 0x00


	//----- nvinfo : EIATTR_KPARAM_INFO
	.align		4
.L_55:
        /*0048*/ 	.byte	0x04, 0x17
        /*004a*/ 	.short	(.L_57 - .L_56)
.L_56:
        /*004c*/ 	.word	0x00000000
        /*0050*/ 	.short	0x0000
        /*0052*/ 	.short	0x0000
        /*0054*/ 	.byte	0x00, 0xf5, 0x21, 0x00


	//----- nvinfo : EIATTR_SPARSE_MMA_MASK
	.align		4
.L_57:
        /*0058*/ 	.byte	0x03, 0x50
        /*005a*/ 	.short	0x0000


	//----- nvinfo : EIATTR_MAXREG_COUNT
	.align		4
        /*005c*/ 	.byte	0x03, 0x1b
        /*005e*/ 	.short	0x00ff


	//----- nvinfo : EIATTR_MERCURY_ISA_VERSION
	.align		4
        /*0060*/ 	.byte	0x03, 0x5f
        /*0062*/ 	.short	0x0101


	//----- nvinfo : EIATTR_VRC_CTA_INIT_COUNT
	.align		4
        /*0064*/ 	.byte	0x02, 0x4a
	.zero		1
	.zero		1


	//----- nvinfo : EIATTR_EXIT_INSTR_OFFSETS
	.align		4
        /*0068*/ 	.byte	0x04, 0x1c
        /*006a*/ 	.short	(.L_59 - .L_58)


	//   ....[0]....
.L_58:
        /*006c*/ 	.word	0x000000a0


	//   ....[1]....
        /*0070*/ 	.word	0x000017c0


	//   ....[2]....
        /*0074*/ 	.word	0x00001db0


	//   ....[3]....
        /*0078*/ 	.word	0x000020c0


	//   ....[4]....
        /*007c*/ 	.word	0x00002250


	//   ....[5]....
        /*0080*/ 	.word	0x000022c0


	//   ....[6]....
        /*0084*/ 	.word	0x000022f0


	//----- nvinfo : EIATTR_CRS_STACK_SIZE
	.align		4
.L_59:
        /*0088*/ 	.byte	0x04, 0x1e
        /*008a*/ 	.short	(.L_61 - .L_60)
.L_60:
        /*008c*/ 	.word	0x00000000


	//----- nvinfo : EIATTR_CBANK_PARAM_SIZE
	.align		4
.L_61:
        /*0090*/ 	.byte	0x03, 0x19
        /*0092*/ 	.short	0x001c


	//----- nvinfo : EIATTR_PARAM_CBANK
	.align		4
        /*0094*/ 	.byte	0x04, 0x0a
        /*0096*/ 	.short	(.L_63 - .L_62)
	.align		4
.L_62:
        /*0098*/ 	.word	index@(.nv.constant0._Z25attention_softmax_kernel1PfS_iii)
        /*009c*/ 	.short	0x0380
        /*009e*/ 	.short	0x001c


	//----- nvinfo : EIATTR_SW_WAR
	.align		4
.L_63:
        /*00a0*/ 	.byte	0x04, 0x36
        /*00a2*/ 	.short	(.L_65 - .L_64)
.L_64:
        /*00a4*/ 	.word	0x00000008
.L_65:


//--------------------- .nv.info._Z27attention_query_key_kernel1PfS_iiii --------------------------
	.section	.nv.info._Z27attention_query_key_kernel1PfS_iiii,"",@"SHT_CUDA_INFO"
	.sectionflags	@""
	.align	4


	//----- nvinfo : EIATTR_CUDA_API_VERSION
	.align		4
        /*0000*/ 	.byte	0x04, 0x37
        /*0002*/ 	.short	(.L_67 - .L_66)
.L_66:
        /*0004*/ 	.word	0x00000082


	//----- nvinfo : EIATTR_KPARAM_INFO
	.align		4
.L_67:
        /*0008*/ 	.byte	0x04, 0x17
        /*000a*/ 	.short	(.L_69 - .L_68)
.L_68:
        /*000c*/ 	.word	0x00000000
        /*0010*/ 	.short	0x0005
        /*0012*/ 	.short	0x001c
        /*0014*/ 	.byte	0x00, 0xf0, 0x11, 0x00


	//----- nvinfo : EIATTR_KPARAM_INFO
	.align		4
.L_69:
        /*0018*/ 	.byte	0x04, 0x17
        /*001a*/ 	.short	(.L_71 - .L_70)
.L_70:
        /*001c*/ 	.word	0x00000000
        /*0020*/ 	.short	0x0004
        /*0022*/ 	.short	0x0018
        /*0024*/ 	.byte	0x00, 0xf0, 0x11, 0x00


	//----- nvinfo : EIATTR_KPARAM_INFO
	.align		4
.L_71:
        /*0028*/ 	.byte	0x04, 0x17
        /*002a*/ 	.short	(.L_73 - .L_72)
.L_72:
        /*002c*/ 	.word	0x00000000
        /*0030*/ 	.short	0x0003
        /*0032*/ 	.short	0x0014
        /*0034*/ 	.byte	0x00, 0xf0, 0x11, 0x00


	//----- nvinfo : EIATTR_KPARAM_INFO
	.align		4
.L_73:
        /*0038*/ 	.byte	0x04, 0x17
        /*003a*/ 	.short	(.L_75 - .L_74)
.L_74:
        /*003c*/ 	.word	0x00000000
        /*0040*/ 	.short	0x0002
        /*0042*/ 	.short	0x0010
        /*0044*/ 	.byte	0x00, 0xf0, 0x11, 0x00


	//----- nvinfo : EIATTR_KPARAM_INFO
	.align		4
.L_75:
        /*0048*/ 	.byte	0x04, 0x17
        /*004a*/ 	.short	(.L_77 - .L_76)
.L_76:
        /*004c*/ 	.word	0x00000000
        /*0050*/ 	.short	0x0001
        /*0052*/ 	.short	0x0008
        /*0054*/ 	.byte	0x00, 0xf5, 0x21, 0x00


	//----- nvinfo : EIATTR_KPARAM_INFO
	.align		4
.L_77:
        /*0058*/ 	.byte	0x04, 0x17
        /*005a*/ 	.short	(.L_79 - .L_78)
.L_78:
        /*005c*/ 	.word	0x00000000
        /*0060*/ 	.short	0x0000
        /*0062*/ 	.short	0x0000
        /*0064*/ 	.byte	0x00, 0xf5, 0x21, 0x00


	//----- nvinfo : EIATTR_SPARSE_MMA_MASK
	.align		4
.L_79:
        /*0068*/ 	.byte	0x03, 0x50
        /*006a*/ 	.short	0x0000


	//----- nvinfo : EIATTR_MAXREG_COUNT
	.align		4
        /*006c*/ 	.byte	0x03, 0x1b
        /*006e*/ 	.short	0x00ff


	//----- nvinfo : EIATTR_MERCURY_ISA_VERSION
	.align		4
        /*0070*/ 	.byte	0x03, 0x5f
        /*0072*/ 	.short	0x0101


	//----- nvinfo : EIATTR_VRC_CTA_INIT_COUNT
	.align		4
        /*0074*/ 	.byte	0x02, 0x4a
	.zero		1
	.zero		1


	//----- nvinfo : EIATTR_EXIT_INSTR_OFFSETS
	.align		4
        /*0078*/ 	.byte	0x04, 0x1c
        /*007a*/ 	.short	(.L_81 - .L_80)


	//   ....[0]....
.L_80:
        /*007c*/ 	.word	0x000000b0


	//   ....[1]....
        /*0080*/ 	.word	0x00000320


	//   ....[2]....
        /*0084*/ 	.word	0x000012e0


	//----- nvinfo : EIATTR_CRS_STACK_SIZE
	.align		4
.L_81:
        /*0088*/ 	.byte	0x04, 0x1e
        /*008a*/ 	.short	(.L_83 - .L_82)
.L_82:
        /*008c*/ 	.word	0x00000000


	//----- nvinfo : EIATTR_CBANK_PARAM_SIZE
	.align		4
.L_83:
        /*0090*/ 	.byte	0x03, 0x19
        /*0092*/ 	.short	0x0020


	//----- nvinfo : EIATTR_PARAM_CBANK
	.align		4
        /*0094*/ 	.byte	0x04, 0x0a
        /*0096*/ 	.short	(.L_85 - .L_84)
	.align		4
.L_84:
        /*0098*/ 	.word	index@(.nv.constant0._Z27attention_query_key_kernel1PfS_iiii)
        /*009c*/ 	.short	0x0380
        /*009e*/ 	.short	0x0020


	//----- nvinfo : EIATTR_SW_WAR
	.align		4
.L_85:
        /*00a0*/ 	.byte	0x04, 0x36
        /*00a2*/ 	.short	(.L_87 - .L_86)
.L_86:
        /*00a4*/ 	.word	0x00000008
.L_87:


//--------------------- .nv.callgraph             --------------------------
	.section	.nv.callgraph,"",@"SHT_CUDA_CALLGRAPH"
	.align	4
	.sectionentsize	8
	.align		4
        /*0000*/ 	.word	0x00000000
	.align		4
        /*0004*/ 	.word	0xffffffff
	.align		4
        /*0008*/ 	.word	0x00000000
	.align		4
        /*000c*/ 	.word	0xfffffffe
	.align		4
        /*0010*/ 	.word	0x00000000
	.align		4
        /*0014*/ 	.word	0xfffffffd
	.align		4
        /*0018*/ 	.word	0x00000000
	.align		4
        /*001c*/ 	.word	0xfffffffc


//--------------------- .text._Z23attention_value_kernel1PfS_S_iiii --------------------------
	.section	.text._Z23attention_value_kernel1PfS_S_iiii,"ax",@progbits
	.align	128
        .global         _Z23attention_value_kernel1PfS_S_iiii
        .type           _Z23attention_value_kernel1PfS_S_iiii,@function
        .size           _Z23attention_value_kernel1PfS_S_iiii,(.L_x_96 - _Z23attention_value_kernel1PfS_S_iiii)
        .other          _Z23attention_value_kernel1PfS_S_iiii,@"STO_CUDA_ENTRY STV_DEFAULT"
_Z23attention_value_kernel1PfS_S_iiii:
.text._Z23attention_value_kernel1PfS_S_iiii:
[----:B------:R-:W-:Y:S01]  /*0000*/  LDC R1, c[0x0][0x37c] ;  /* 0x0000df00ff017b82 */ /* 0x000fe20000000800 */
[----:B------:R-:W0:Y:S07]  /*0010*/  S2R R0, SR_TID.X ;  /* 0x0000000000007919 */ /* 0x000e2e0000002100 */
[----:B------:R-:W1:Y:S08]  /*0020*/  LDC.64 R2, c[0x0][0x398] ;  /* 0x0000e600ff027b82 */ /* 0x000e700000000a00 */
[----:B------:R-:W0:Y:S08]  /*0030*/  S2UR UR4, SR_CTAID.X ;  /* 0x00000000000479c3 */ /* 0x000e300000002500 */
[----:B------:R-:W0:Y:S08]  /*0040*/  LDC R5, c[0x0][0x360] ;  /* 0x0000d800ff057b82 */ /* 0x000e300000000800 */
[----:B------:R-:W2:Y:S01]  /*0050*/  LDC R4, c[0x0][0x3a4] ;  /* 0x0000e900ff047b82 */ /* 0x000ea20000000800 */
[----:B-1----:R-:W-:-:S02]  /*0060*/  IMAD R7, R3, R2, RZ ;  /* 0x0000000203077224 */ /* 0x002fc400078e02ff */
[----:B0-----:R-:W-:Y:S02]  /*0070*/  IMAD R5, R5, UR4, R0 ;  /* 0x0000000405057c24 */ /* 0x001fe4000f8e0200 */
[----:B--2---:R-:W-:-:S05]  /*0080*/  IMAD R0, R7, R4, RZ ;  /* 0x0000000407007224 */ /* 0x004fca00078e02ff */
[----:B------:R-:W-:-:S13]  /*0090*/  ISETP.GE.AND P0, PT, R5, R0, PT ;  /* 0x000000000500720c */ /* 0x000fda0003f06270 */
[----:B------:R-:W-:Y:S05]  /*00a0*/  @P0 EXIT ;  /* 0x000000000000094d */ /* 0x000fea0003800000 */
[-C--:B------:R-:W-:Y:S01]  /*00b0*/  IABS R0, R4.reuse ;  /* 0x0000000400007213 */ /* 0x080fe20000000000 */
[----:B------:R-:W-:Y:S01]  /*00c0*/  IMAD.MOV.U32 R12, RZ, RZ, RZ ;  /* 0x000000ffff0c7224 */ /* 0x000fe200078e00ff */
[----:B------:R-:W-:Y:S01]  /*00d0*/  IABS R8, R5 ;  /* 0x0000000500087213 */ /* 0x000fe20000000000 */
[----:B------:R-:W-:Y:S01]  /*00e0*/  IMAD R2, R3, R4, RZ ;  /* 0x0000000403027224 */ /* 0x000fe200078e02ff */
[----:B------:R-:W0:Y:S01]  /*00f0*/  I2F.RP R6, R0 ;  /* 0x0000000000067306 */ /* 0x000e220000209400 */
[----:B------:R-:W-:Y:S01]  /*0100*/  IABS R10, R3 ;  /* 0x00000003000a7213 */ /* 0x000fe20000000000 */
[----:B------:R-:W1:Y:S01]  /*0110*/  LDC R15, c[0x0][0x3a0] ;  /* 0x0000e800ff0f7b82 */ /* 0x000e620000000800 */
[----:B------:R-:W2:Y:S01]  /*0120*/  LDCU.64 UR4, c[0x0][0x380] ;  /* 0x00007000ff0477ac */ /* 0x000ea20008000a00 */
[-C--:B------:R-:W-:Y:S02]  /*0130*/  IABS R11, R2.reuse ;  /* 0x00000002000b7213 */ /* 0x080fe40000000000 */
[----:B------:R-:W-:Y:S01]  /*0140*/  IABS R20, R2 ;  /* 0x0000000200147213 */ /* 0x000fe20000000000 */
[----:B------:R-:W3:Y:S01]  /*0150*/  LDCU.64 UR6, c[0x0][0x358] ;  /* 0x00006b00ff0677ac */ /* 0x000ee20008000a00 */
[----:B------:R-:W4:Y:S08]  /*0160*/  I2F.RP R14, R11 ;  /* 0x0000000b000e7306 */ /* 0x000f300000209400 */
[----:B0-----:R-:W0:Y:S08]  /*0170*/  MUFU.RCP R6, R6 ;  /* 0x0000000600067308 */ /* 0x001e300000001000 */
[----:B----4-:R-:W-:Y:S01]  /*0180*/  MUFU.RCP R14, R14 ;  /* 0x0000000e000e7308 */ /* 0x010fe20000001000 */
[----:B-1----:R-:W-:Y:S01]  /*0190*/  IABS R19, R15 ;  /* 0x0000000f00137213 */ /* 0x002fe20000000000 */
[----:B0-----:R-:W-:-:S06]  /*01a0*/  VIADD R7, R6, 0xffffffe ;  /* 0x0ffffffe06077836 */ /* 0x001fcc0000000000 */
[----:B------:R-:W0:Y:S02]  /*01b0*/  F2I.FTZ.U32.TRUNC.NTZ R13, R7 ;  /* 0x00000007000d7305 */ /* 0x000e24000021f000 */
[----:B0-----:R-:W-:-:S04]  /*01c0*/  IMAD.MOV R9, RZ, RZ, -R13 ;  /* 0x000000ffff097224 */ /* 0x001fc800078e0a0d */
[----:B------:R-:W-:-:S04]  /*01d0*/  IMAD R9, R9, R0, RZ ;  /* 0x0000000009097224 */ /* 0x000fc800078e02ff */
[----:B------:R-:W-:Y:S02]  /*01e0*/  IMAD.HI.U32 R12, R13, R9, R12 ;  /* 0x000000090d0c7227 */ /* 0x000fe400078e000c */
[----:B------:R-:W0:Y:S02]  /*01f0*/  I2F.RP R9, R10 ;  /* 0x0000000a00097306 */ /* 0x000e240000209400 */
[----:B------:R-:W-:Y:S01]  /*0200*/  IMAD.MOV.U32 R13, RZ, RZ, R8 ;  /* 0x000000ffff0d7224 */ /* 0x000fe200078e0008 */
[----:B------:R-:W-:-:S03]  /*0210*/  LOP3.LUT R8, R5, R4, RZ, 0x3c, !PT ;  /* 0x0000000405087212 */ /* 0x000fc600078e3cff */
[----:B------:R-:W-:Y:S01]  /*0220*/  IMAD.HI.U32 R6, R12, R13, RZ ;  /* 0x0000000d0c067227 */ /* 0x000fe200078e00ff */
[----:B------:R-:W-:-:S03]  /*0230*/  ISETP.GE.AND P2, PT, R8, RZ, PT ;  /* 0x000000ff0800720c */ /* 0x000fc60003f46270 */
[----:B------:R-:W-:Y:S01]  /*0240*/  VIADD R8, R14, 0xffffffe ;  /* 0x0ffffffe0e087836 */ /* 0x000fe20000000000 */
[----:B------:R-:W-:Y:S01]  /*0250*/  IADD3 R7, PT, PT, -R6, RZ, RZ ;  /* 0x000000ff06077210 */ /* 0x000fe20007ffe1ff */
[----:B------:R-:W-:Y:S01]  /*0260*/  IMAD.HI.U32 R12, R12, R19, RZ ;  /* 0x000000130c0c7227 */ /* 0x000fe200078e00ff */
[----:B------:R-:W-:Y:S01]  /*0270*/  LOP3.LUT R14, RZ, R4, RZ, 0x33, !PT ;  /* 0x00000004ff0e7212 */ /* 0x000fe200078e33ff */
[----:B0-----:R-:W0:Y:S02]  /*0280*/  MUFU.RCP R9, R9 ;  /* 0x0000000900097308 */ /* 0x001e240000001000 */
[----:B------:R-:W-:-:S05]  /*0290*/  IMAD R7, R0, R7, R13 ;  /* 0x0000000700077224 */ /* 0x000fca00078e020d */
[----:B------:R-:W-:Y:S01]  /*02a0*/  ISETP.GT.U32.AND P1, PT, R0, R7, PT ;  /* 0x000000070000720c */ /* 0x000fe20003f24070 */
[----:B0-----:R-:W-:-:S12]  /*02b0*/  VIADD R16, R9, 0xffffffe ;  /* 0x0ffffffe09107836 */ /* 0x001fd80000000000 */
[----:B------:R-:W-:Y:S01]  /*02c0*/  @!P1 IMAD.IADD R7, R7, 0x1, -R0 ;  /* 0x0000000107079824 */ /* 0x000fe200078e0a00 */
[----:B------:R-:W0:Y:S01]  /*02d0*/  F2I.FTZ.U32.TRUNC.NTZ R9, R8 ;  /* 0x0000000800097305 */ /* 0x000e22000021f000 */
[----:B------:R-:W-:-:S03]  /*02e0*/  @!P1 VIADD R6, R6, 0x1 ;  /* 0x0000000106069836 */ /* 0x000fc60000000000 */
[----:B------:R-:W-:-:S04]  /*02f0*/  ISETP.GE.U32.AND P0, PT, R7, R0, PT ;  /* 0x000000000700720c */ /* 0x000fc80003f06070 */
[----:B------:R-:W1:Y:S01]  /*0300*/  F2I.FTZ.U32.TRUNC.NTZ R7, R16 ;  /* 0x0000001000077305 */ /* 0x000e62000021f000 */
[----:B0-----:R-:W-:-:S08]  /*0310*/  IMAD.MOV R18, RZ, RZ, -R9 ;  /* 0x000000ffff127224 */ /* 0x001fd000078e0a09 */
[----:B------:R-:W-:Y:S02]  /*0320*/  @P0 IADD3 R6, PT, PT, R6, 0x1, RZ ;  /* 0x0000000106060810 */ /* 0x000fe40007ffe0ff */
[----:B------:R-:W-:-:S03]  /*0330*/  ISETP.NE.AND P0, PT, R4, RZ, PT ;  /* 0x000000ff0400720c */ /* 0x000fc60003f05270 */
[----:B------:R-:W-:Y:S02]  /*0340*/  @!P2 IMAD.MOV R6, RZ, RZ, -R6 ;  /* 0x000000ffff06a224 */ /* 0x000fe400078e0a06 */
[----:B-1----:R-:W-:-:S03]  /*0350*/  IMAD.MOV R17, RZ, RZ, -R7 ;  /* 0x000000ffff117224 */ /* 0x002fc600078e0a07 */
[----:B------:R-:W-:Y:S01]  /*0360*/  SEL R16, R14, R6, !P0 ;  /* 0x000000060e107207 */ /* 0x000fe20004000000 */
[----:B------:R-:W-:Y:S02]  /*0370*/  IMAD R17, R17, R10, RZ ;  /* 0x0000000a11117224 */ /* 0x000fe400078e02ff */
[----:B------:R-:W-:Y:S01]  /*0380*/  IMAD.MOV.U32 R6, RZ, RZ, RZ ;  /* 0x000000ffff067224 */ /* 0x000fe200078e00ff */
[----:B------:R-:W-:-:S03]  /*0390*/  IABS R8, R16 ;  /* 0x0000001000087213 */ /* 0x000fc60000000000 */
[----:B------:R-:W-:Y:S01]  /*03a0*/  IMAD.HI.U32 R6, R7, R17, R6 ;  /* 0x0000001107067227 */ /* 0x000fe200078e0006 */
[----:B------:R-:W-:-:S03]  /*03b0*/  MOV R7, R8 ;  /* 0x0000000800077202 */ /* 0x000fc60000000f00 */
[----:B------:R-:W-:Y:S02]  /*03c0*/  IMAD R17, R18, R11, RZ ;  /* 0x0000000b12117224 */ /* 0x000fe400078e02ff */
[----:B------:R-:W-:Y:S02]  /*03d0*/  IMAD.MOV.U32 R8, RZ, RZ, RZ ;  /* 0x000000ffff087224 */ /* 0x000fe400078e00ff */
[----:B------:R-:W-:-:S04]  /*03e0*/  IMAD.HI.U32 R6, R6, R7, RZ ;  /* 0x0000000706067227 */ /* 0x000fc800078e00ff */
[----:B------:R-:W-:-:S04]  /*03f0*/  IMAD.HI.U32 R8, R9, R17, R8 ;  /* 0x0000001109087227 */ /* 0x000fc800078e0008 */
[----:B------:R-:W-:Y:S02]  /*0400*/  IMAD.MOV R6, RZ, RZ, -R6 ;  /* 0x000000ffff067224 */ /* 0x000fe400078e0a06 */
[----:B------:R-:W-:Y:S02]  /*0410*/  IMAD.MOV R9, RZ, RZ, -R20 ;  /* 0x000000ffff097224 */ /* 0x000fe400078e0a14 */
[----:B------:R-:W-:-:S04]  /*0420*/  IMAD.HI.U32 R18, R8, R13, RZ ;  /* 0x0000000d08127227 */ /* 0x000fc800078e00ff */
[----:B------:R-:W-:Y:S02]  /*0430*/  IMAD R7, R10, R6, R7 ;  /* 0x000000060a077224 */ /* 0x000fe400078e0207 */
[----:B------:R-:W-:Y:S02]  /*0440*/  IMAD R6, R18, R9, R13 ;  /* 0x0000000912067224 */ /* 0x000fe400078e020d */
[----:B------:R-:W-:Y:S01]  /*0450*/  IMAD.MOV R8, RZ, RZ, -R12 ;  /* 0x000000ffff087224 */ /* 0x000fe200078e0a0c */
[----:B------:R-:W-:Y:S02]  /*0460*/  ISETP.GT.U32.AND P2, PT, R10, R7, PT ;  /* 0x000000070a00720c */ /* 0x000fe40003f44070 */
[----:B------:R-:W-:Y:S01]  /*0470*/  ISETP.GT.U32.AND P5, PT, R11, R6, PT ;  /* 0x000000060b00720c */ /* 0x000fe20003fa4070 */
[----:B------:R-:W-:-:S05]  /*0480*/  IMAD R9, R0, R8, R19 ;  /* 0x0000000800097224 */ /* 0x000fca00078e0213 */
[----:B------:R-:W-:-:S05]  /*0490*/  ISETP.GT.U32.AND P1, PT, R0, R9, PT ;  /* 0x000000090000720c */ /* 0x000fca0003f24070 */
[----:B------:R-:W-:Y:S02]  /*04a0*/  @!P2 IADD3 R7, PT, PT, R7, -R10, RZ ;  /* 0x8000000a0707a210 */ /* 0x000fe40007ffe0ff */
[----:B------:R-:W-:Y:S02]  /*04b0*/  @!P5 IMAD.IADD R6, R6, 0x1, -R11 ;  /* 0x000000010606d824 */ /* 0x000fe400078e0a0b */
[----:B------:R-:W-:Y:S01]  /*04c0*/  ISETP.GT.U32.AND P6, PT, R10, R7, PT ;  /* 0x000000070a00720c */ /* 0x000fe20003fc4070 */
[----:B------:R-:W-:Y:S02]  /*04d0*/  @!P5 VIADD R18, R18, 0x1 ;  /* 0x000000011212d836 */ /* 0x000fe40000000000 */
[----:B------:R-:W-:Y:S01]  /*04e0*/  ISETP.GE.U32.AND P2, PT, R6, R11, PT ;  /* 0x0000000b0600720c */ /* 0x000fe20003f46070 */
[----:B------:R-:W-:Y:S01]  /*04f0*/  @!P1 IMAD.IADD R9, R9, 0x1, -R0 ;  /* 0x0000000109099824 */ /* 0x000fe200078e0a00 */
[----:B------:R-:W-:Y:S01]  /*0500*/  LOP3.LUT R6, R5, R2, RZ, 0x3c, !PT ;  /* 0x0000000205067212 */ /* 0x000fe200078e3cff */
[----:B------:R-:W-:Y:S01]  /*0510*/  @!P1 VIADD R12, R12, 0x1 ;  /* 0x000000010c0c9836 */ /* 0x000fe20000000000 */
[----:B------:R-:W-:-:S02]  /*0520*/  ISETP.NE.AND P1, PT, R3, RZ, PT ;  /* 0x000000ff0300720c */ /* 0x000fc40003f25270 */
[----:B------:R-:W-:Y:S02]  /*0530*/  ISETP.GE.U32.AND P3, PT, R9, R0, PT ;  /* 0x000000000900720c */ /* 0x000fe40003f66070 */
[----:B------:R-:W-:Y:S02]  /*0540*/  LOP3.LUT R0, R15, R4, RZ, 0x3c, !PT ;  /* 0x000000040f007212 */ /* 0x000fe400078e3cff */
[----:B------:R-:W-:Y:S02]  /*0550*/  ISETP.GE.AND P4, PT, R6, RZ, PT ;  /* 0x000000ff0600720c */ /* 0x000fe40003f86270 */
[----:B------:R-:W-:Y:S01]  /*0560*/  @!P6 IADD3 R7, PT, PT, R7, -R10, RZ ;  /* 0x8000000a0707e210 */ /* 0x000fe20007ffe0ff */
[----:B------:R-:W-:Y:S01]  /*0570*/  @P2 VIADD R18, R18, 0x1 ;  /* 0x0000000112122836 */ /* 0x000fe20000000000 */
[----:B------:R-:W-:Y:S02]  /*0580*/  ISETP.GE.AND P5, PT, R0, RZ, PT ;  /* 0x000000ff0000720c */ /* 0x000fe40003fa6270 */
[----:B------:R-:W-:Y:S01]  /*0590*/  ISETP.NE.AND P6, PT, R2, RZ, PT ;  /* 0x000000ff0200720c */ /* 0x000fe20003fc5270 */
[----:B------:R-:W-:Y:S01]  /*05a0*/  IMAD.MOV.U32 R0, RZ, RZ, R7 ;  /* 0x000000ffff007224 */ /* 0x000fe200078e0007 */
[----:B------:R-:W-:Y:S01]  /*05b0*/  ISETP.GE.AND P2, PT, R16, RZ, PT ;  /* 0x000000ff1000720c */ /* 0x000fe20003f46270 */
[----:B------:R-:W-:-:S02]  /*05c0*/  @P3 VIADD R12, R12, 0x1 ;  /* 0x000000010c0c3836 */ /* 0x000fc40000000000 */
[----:B------:R-:W-:Y:S02]  /*05d0*/  IMAD.MOV R16, RZ, RZ, -R16 ;  /* 0x000000ffff107224 */ /* 0x000fe400078e0a10 */
[----:B------:R-:W-:Y:S02]  /*05e0*/  @!P4 IADD3 R18, PT, PT, -R18, RZ, RZ ;  /* 0x000000ff1212c210 */ /* 0x000fe40007ffe1ff */
[----:B------:R-:W-:Y:S02]  /*05f0*/  IMAD R16, R4, R16, R5 ;  /* 0x0000001004107224 */ /* 0x000fe400078e0205 */
[----:B------:R-:W-:Y:S02]  /*0600*/  @!P5 IMAD.MOV R12, RZ, RZ, -R12 ;  /* 0x000000ffff0cd224 */ /* 0x000fe400078e0a0c */
[----:B------:R-:W-:Y:S02]  /*0610*/  @!P6 LOP3.LUT R18, RZ, R2, RZ, 0x33, !PT ;  /* 0x00000002ff12e212 */ /* 0x000fe400078e33ff */
[----:B------:R-:W-:-:S02]  /*0620*/  @!P2 IADD3 R0, PT, PT, -R0, RZ, RZ ;  /* 0x000000ff0000a210 */ /* 0x000fc40007ffe1ff */
[----:B------:R-:W-:Y:S01]  /*0630*/  SEL R2, R14, R12, !P0 ;  /* 0x0000000c0e027207 */ /* 0x000fe20004000000 */
[-C--:B------:R-:W-:Y:S01]  /*0640*/  IMAD R8, R18, R3.reuse, RZ ;  /* 0x0000000312087224 */ /* 0x080fe200078e02ff */
[-C--:B------:R-:W-:Y:S01]  /*0650*/  @!P1 LOP3.LUT R0, RZ, R3.reuse, RZ, 0x33, !PT ;  /* 0x00000003ff009212 */ /* 0x080fe200078e33ff */
[----:B------:R-:W-:Y:S02]  /*0660*/  IMAD R3, R3, R3, RZ ;  /* 0x0000000303037224 */ /* 0x000fe400078e02ff */
[-C--:B------:R-:W-:Y:S02]  /*0670*/  IMAD R5, R8, R15.reuse, RZ ;  /* 0x0000000f08057224 */ /* 0x080fe400078e02ff */
[----:B------:R-:W-:Y:S02]  /*0680*/  IMAD R6, R16, R2, RZ ;  /* 0x0000000210067224 */ /* 0x000fe400078e02ff */
[----:B------:R-:W-:Y:S01]  /*0690*/  IMAD R15, R0, R15, RZ ;  /* 0x0000000f000f7224 */ /* 0x000fe200078e02ff */
[----:B------:R-:W-:Y:S01]  /*06a0*/  SHF.R.S32.HI R10, RZ, 0x1f, R5 ;  /* 0x0000001fff0a7819 */ /* 0x000fe20000011405 */
[----:B------:R-:W-:Y:S01]  /*06b0*/  IMAD R7, R3, R4, RZ ;  /* 0x0000000403077224 */ /* 0x000fe200078e02ff */
[----:B------:R-:W-:-:S02]  /*06c0*/  SHF.R.S32.HI R9, RZ, 0x1f, R6 ;  /* 0x0000001fff097819 */ /* 0x000fc40000011406 */
[--C-:B------:R-:W-:Y:S01]  /*06d0*/  IADD3 R11, P0, P1, R6, R5, R15.reuse ;  /* 0x00000005060b7210 */ /* 0x100fe2000791e00f */
[----:B------:R-:W-:Y:S01]  /*06e0*/  IMAD R18, R18, R7, RZ ;  /* 0x0000000712127224 */ /* 0x000fe200078e02ff */
[----:B------:R-:W-:-:S03]  /*06f0*/  SHF.R.S32.HI R15, RZ, 0x1f, R15 ;  /* 0x0000001fff0f7819 */ /* 0x000fc6000001140f */
[----:B------:R-:W-:Y:S01]  /*0700*/  IMAD.SHL.U32 R5, R11, 0x4, RZ ;  /* 0x000000040b057824 */ /* 0x000fe200078e00ff */
[----:B------:R-:W-:Y:S02]  /*0710*/  IADD3.X R10, PT, PT, R9, R10, R15, P0, P1 ;  /* 0x0000000a090a7210 */ /* 0x000fe400007e240f */
[----:B------:R-:W-:Y:S02]  /*0720*/  ISETP.GE.AND P0, PT, R2, 0x1, PT ;  /* 0x000000010200780c */ /* 0x000fe40003f06270 */
[----:B------:R-:W-:Y:S01]  /*0730*/  SHF.L.U64.HI R10, R11, 0x2, R10 ;  /* 0x000000020b0a7819 */ /* 0x000fe2000001020a */
[----:B------:R-:W-:Y:S01]  /*0740*/  IMAD R11, R16, R3, RZ ;  /* 0x00000003100b7224 */ /* 0x000fe200078e02ff */
[----:B--2---:R-:W-:Y:S02]  /*0750*/  IADD3 R12, P1, PT, R5, UR4, RZ ;  /* 0x00000004050c7c10 */ /* 0x004fe4000ff3e0ff */
[----:B------:R-:W-:Y:S02]  /*0760*/  SHF.R.S32.HI R4, RZ, 0x1f, R18 ;  /* 0x0000001fff047819 */ /* 0x000fe40000011412 */
[----:B------:R-:W-:-:S05]  /*0770*/  IADD3.X R13, PT, PT, R10, UR5, RZ, P1, !PT ;  /* 0x000000050a0d7c10 */ /* 0x000fca0008ffe4ff */
[----:B---3--:R-:W-:Y:S05]  /*0780*/  @!P0 BRA `(.L_x_0) ;  /* 0x0000000000f08947 */ /* 0x008fea0003800000 */
[C---:B------:R-:W-:Y:S01]  /*0790*/  ISETP.GE.U32.AND P0, PT, R2.reuse, 0x10, PT ;  /* 0x000000100200780c */ /* 0x040fe20003f06070 */
[----:B------:R-:W-:Y:S01]  /*07a0*/  IMAD.MOV.U32 R3, RZ, RZ, RZ ;  /* 0x000000ffff037224 */ /* 0x000fe200078e00ff */
[----:B------:R-:W-:-:S04]  /*07b0*/  LOP3.LUT R16, R2, 0xf, RZ, 0xc0, !PT ;  /* 0x0000000f02107812 */ /* 0x000fc800078ec0ff */
[----:B------:R-:W-:-:S07]  /*07c0*/  ISETP.NE.AND P1, PT, R16, RZ, PT ;  /* 0x000000ff1000720c */ /* 0x000fce0003f25270 */
[----:B------:R-:W-:Y:S06]  /*07d0*/  @!P0 BRA `(.L_x_1) ;  /* 0x0000000000588947 */ /* 0x000fec0003800000 */
[----:B------:R-:W-:Y:S01]  /*07e0*/  LOP3.LUT R3, R2, 0x7ffffff0, RZ, 0xc0, !PT ;  /* 0x7ffffff002037812 */ /* 0x000fe200078ec0ff */
[----:B------:R-:W-:-:S07]  /*07f0*/  IMAD.MOV.U32 R7, RZ, RZ, RZ ;  /* 0x000000ffff077224 */ /* 0x000fce00078e00ff */
.L_x_2:
[C---:B0-----:R-:W-:Y:S01]  /*0800*/  IMAD.WIDE.U32 R14, R7.reuse, 0x4, R12 ;  /* 0x00000004070e7825 */ /* 0x041fe200078e000c */
[----:B------:R-:W-:-:S04]  /*0810*/  IADD3 R7, PT, PT, R7, 0x10, RZ ;  /* 0x0000001007077810 */ /* 0x000fc80007ffe0ff */
[----:B------:R0:W-:Y:S01]  /*0820*/  STG.E desc[UR6][R14.64], RZ ;  /* 0x000000ff0e007986 */ /* 0x0001e2000c101906 */
[----:B------:R-:W-:-:S03]  /*0830*/  ISETP.NE.AND P0, PT, R7, R3, PT ;  /* 0x000000030700720c */ /* 0x000fc60003f05270 */
[----:B------:R0:W-:Y:S04]  /*0840*/  STG.E desc[UR6][R14.64+0x4], RZ ;  /* 0x000004ff0e007986 */ /* 0x0001e8000c101906 */
        /* <DEDUP_REMOVED lines=13> */
[----:B------:R0:W-:Y:S01]  /*0920*/  STG.E desc[UR6][R14.64+0x3c], RZ ;  /* 0x00003cff0e007986 */ /* 0x0001e2000c101906 */
[----:B------:R-:W-:Y:S05]  /*0930*/  @P0 BRA `(.L_x_2) ;  /* 0xfffffffc00b00947 */ /* 0x000fea000383ffff */
.L_x_1:
[----:B------:R-:W-:Y:S05]  /*0940*/  @!P1 BRA `(.L_x_0) ;  /* 0x0000000000809947 */ /* 0x000fea0003800000 */
[----:B------:R-:W-:Y:S02]  /*0950*/  ISETP.GE.U32.AND P0, PT, R16, 0x8, PT ;  /* 0x000000081000780c */ /* 0x000fe40003f06070 */
[----:B------:R-:W-:-:S04]  /*0960*/  LOP3.LUT R7, R2, 0x7, RZ, 0xc0, !PT ;  /* 0x0000000702077812 */ /* 0x000fc800078ec0ff */
[----:B------:R-:W-:-:S07]  /*0970*/  ISETP.NE.AND P1, PT, R7, RZ, PT ;  /* 0x000000ff0700720c */ /* 0x000fce0003f25270 */
[----:B------:R-:W-:Y:S06]  /*0980*/  @!P0 BRA `(.L_x_3) ;  /* 0x0000000000288947 */ /* 0x000fec0003800000 */
[----:B0-----:R-:W-:-:S04]  /*0990*/  IMAD.WIDE.U32 R14, R3, 0x4, R12 ;  /* 0x00000004030e7825 */ /* 0x001fc800078e000c */
[----:B------:R-:W-:Y:S01]  /*09a0*/  VIADD R3, R3, 0x8 ;  /* 0x0000000803037836 */ /* 0x000fe20000000000 */
[----:B------:R1:W-:Y:S04]  /*09b0*/  STG.E desc[UR6][R14.64], RZ ;  /* 0x000000ff0e007986 */ /* 0x0003e8000c101906 */
[----:B------:R1:W-:Y:S04]  /*09c0*/  STG.E desc[UR6][R14.64+0x4], RZ ;  /* 0x000004ff0e007986 */ /* 0x0003e8000c101906 */
[----:B------:R1:W-:Y:S04]  /*09d0*/  STG.E desc[UR6][R14.64+0x8], RZ ;  /* 0x000008ff0e007986 */ /* 0x0003e8000c101906 */
[----:B------:R1:W-:Y:S04]  /*09e0*/  STG.E desc[UR6][R14.64+0xc], RZ ;  /* 0x00000cff0e007986 */ /* 0x0003e8000c101906 */
[----:B------:R1:W-:Y:S04]  /*09f0*/  STG.E desc[UR6][R14.64+0x10], RZ ;  /* 0x000010ff0e007986 */ /* 0x0003e8000c101906 */
[----:B------:R1:W-:Y:S04]  /*0a00*/  STG.E desc[UR6][R14.64+0x14], RZ ;  /* 0x000014ff0e007986 */ /* 0x0003e8000c101906 */
[----:B------:R1:W-:Y:S04]  /*0a10*/  STG.E desc[UR6][R14.64+0x18], RZ ;  /* 0x000018ff0e007986 */ /* 0x0003e8000c101906 */
[----:B------:R1:W-:Y:S02]  /*0a20*/  STG.E desc[UR6][R14.64+0x1c], RZ ;  /* 0x00001cff0e007986 */ /* 0x0003e4000c101906 */
.L_x_3:
[----:B------:R-:W-:Y:S05]  /*0a30*/  @!P1 BRA `(.L_x_0) ;  /* 0x0000000000449947 */ /* 0x000fea0003800000 */
[----:B------:R-:W-:Y:S02]  /*0a40*/  ISETP.GE.U32.AND P0, PT, R7, 0x4, PT ;  /* 0x000000040700780c */ /* 0x000fe40003f06070 */
[----:B------:R-:W-:-:S04]  /*0a50*/  LOP3.LUT R7, R2, 0x3, RZ, 0xc0, !PT ;  /* 0x0000000302077812 */ /* 0x000fc800078ec0ff */
[----:B------:R-:W-:-:S07]  /*0a60*/  ISETP.NE.AND P1, PT, R7, RZ, PT ;  /* 0x000000ff0700720c */ /* 0x000fce0003f25270 */
[----:B01----:R-:W-:-:S04]  /*0a70*/  @P0 IMAD.WIDE.U32 R14, R3, 0x4, R12 ;  /* 0x00000004030e0825 */ /* 0x003fc800078e000c */
[----:B------:R-:W-:Y:S01]  /*0a80*/  @P0 VIADD R3, R3, 0x4 ;  /* 0x0000000403030836 */ /* 0x000fe20000000000 */
[----:B------:R2:W-:Y:S04]  /*0a90*/  @P0 STG.E desc[UR6][R14.64], RZ ;  /* 0x000000ff0e000986 */ /* 0x0005e8000c101906 */
[----:B------:R2:W-:Y:S04]  /*0aa0*/  @P0 STG.E desc[UR6][R14.64+0x4], RZ ;  /* 0x000004ff0e000986 */ /* 0x0005e8000c101906 */
[----:B------:R2:W-:Y:S04]  /*0ab0*/  @P0 STG.E desc[UR6][R14.64+0x8], RZ ;  /* 0x000008ff0e000986 */ /* 0x0005e8000c101906 */
[----:B------:R2:W-:Y:S01]  /*0ac0*/  @P0 STG.E desc[UR6][R14.64+0xc], RZ ;  /* 0x00000cff0e000986 */ /* 0x0005e2000c101906 */
[----:B------:R-:W-:Y:S05]  /*0ad0*/  @!P1 BRA `(.L_x_0) ;  /* 0x00000000001c9947 */ /* 0x000fea0003800000 */
[----:B------:R-:W-:-:S05]  /*0ae0*/  UMOV UR4, URZ ;  /* 0x000000ff00047c82 */ /* 0x000fca0008000000 */
.L_x_4:
[----:B--2---:R-:W-:Y:S01]  /*0af0*/  IMAD.WIDE.U32 R14, R3, 0x4, R12 ;  /* 0x00000004030e7825 */ /* 0x004fe200078e000c */
[----:B------:R-:W-:-:S03]  /*0b00*/  UIADD3 UR4, UPT, UPT, UR4, 0x1, URZ ;  /* 0x0000000104047890 */ /* 0x000fc6000fffe0ff */
[----:B------:R-:W-:Y:S01]  /*0b10*/  VIADD R3, R3, 0x1 ;  /* 0x0000000103037836 */ /* 0x000fe20000000000 */
[----:B------:R3:W-:Y:S02]  /*0b20*/  STG.E desc[UR6][R14.64], RZ ;  /* 0x000000ff0e007986 */ /* 0x0007e4000c101906 */
[----:B------:R-:W-:-:S13]  /*0b30*/  ISETP.NE.AND P0, PT, R7, UR4, PT ;  /* 0x0000000407007c0c */ /* 0x000fda000bf05270 */
[----:B---3--:R-:W-:Y:S05]  /*0b40*/  @P0 BRA `(.L_x_4) ;  /* 0xfffffffc00e80947 */ /* 0x008fea000383ffff */
.L_x_0:
[----:B------:R-:W-:-:S13]  /*0b50*/  ISETP.GE.AND P0, PT, R0, RZ, PT ;  /* 0x000000ff0000720c */ /* 0x000fda0003f06270 */
[----:B------:R-:W-:Y:S05]  /*0b60*/  @!P0 EXIT ;  /* 0x000000000000894d */ /* 0x000fea0003800000 */
[----:B------:R-:W3:Y:S01]  /*0b70*/  LDCU UR4, c[0x0][0x39c] ;  /* 0x00007380ff0477ac */ /* 0x000ee20008000800 */
[----:B------:R-:W-:Y:S01]  /*0b80*/  ISETP.GE.AND P0, PT, R2, 0x1, PT ;  /* 0x000000010200780c */ /* 0x000fe20003f06270 */
[----:B---3--:R-:W-:-:S12]  /*0b90*/  IMAD R7, R0, UR4, RZ ;  /* 0x0000000400077c24 */ /* 0x008fd8000f8e02ff */
[----:B------:R-:W-:Y:S05]  /*0ba0*/  @!P0 EXIT ;  /* 0x000000000000894d */ /* 0x000fea0003800000 */
[----:B------:R-:W3:Y:S01]  /*0bb0*/  LDCU UR4, c[0x0][0x3a0] ;  /* 0x00007400ff0477ac */ /* 0x000ee20008000800 */
[--C-:B------:R-:W-:Y:S02]  /*0bc0*/  IADD3 R3, P0, P1, R18, R7, R11.reuse ;  /* 0x0000000712037210 */ /* 0x100fe4000791e00b */
[----:B------:R-:W-:Y:S01]  /*0bd0*/  SHF.R.S32.HI R11, RZ, 0x1f, R11 ;  /* 0x0000001fff0b7819 */ /* 0x000fe2000001140b */
[----:B------:R-:W4:Y:S01]  /*0be0*/  LDCU.64 UR10, c[0x0][0x380] ;  /* 0x00007000ff0a77ac */ /* 0x000f220008000a00 */
[----:B------:R-:W-:Y:S02]  /*0bf0*/  SHF.R.S32.HI R7, RZ, 0x1f, R7 ;  /* 0x0000001fff077819 */ /* 0x000fe40000011407 */
[----:B------:R-:W-:Y:S02]  /*0c00*/  LOP3.LUT R18, R2, 0x7, RZ, 0xc0, !PT ;  /* 0x0000000702127812 */ /* 0x000fe400078ec0ff */
[----:B------:R-:W-:Y:S02]  /*0c10*/  IADD3.X R4, PT, PT, R4, R7, R11, P0, P1 ;  /* 0x0000000704047210 */ /* 0x000fe400007e240b */
[----:B------:R-:W-:-:S02]  /*0c20*/  LOP3.LUT R11, R2, 0xf, RZ, 0xc0, !PT ;  /* 0x0000000f020b7812 */ /* 0x000fc400078ec0ff */
[----:B------:R-:W-:Y:S01]  /*0c30*/  LOP3.LUT R19, R2, 0x3, RZ, 0xc0, !PT ;  /* 0x0000000302137812 */ /* 0x000fe200078ec0ff */
[----:B---3--:R-:W-:Y:S02]  /*0c40*/  UIMAD UR8, UR4, 0x3, URZ ;  /* 0x00000003040878a4 */ /* 0x008fe4000f8e02ff */
[----:B------:R-:W-:Y:S01]  /*0c50*/  USHF.L.U32 UR4, UR4, 0x1, URZ ;  /* 0x0000000104047899 */ /* 0x000fe200080006ff */
[----:B----4-:R-:W-:-:S03]  /*0c60*/  IADD3 R7, P5, PT, R5, UR10, RZ ;  /* 0x0000000a05077c10 */ /* 0x010fc6000ffbe0ff */
[----:B012---:R-:W-:Y:S01]  /*0c70*/  IMAD R15, R8, UR8, RZ ;  /* 0x00000008080f7c24 */ /* 0x007fe2000f8e02ff */
[----:B------:R-:W-:Y:S01]  /*0c80*/  USHF.R.S32.HI UR5, URZ, 0x1f, UR4 ;  /* 0x0000001fff057899 */ /* 0x000fe20008011404 */
[----:B------:R-:W-:-:S03]  /*0c90*/  IADD3 R7, P2, PT, R7, 0x20, RZ ;  /* 0x0000002007077810 */ /* 0x000fc60007f5e0ff */
[--C-:B------:R-:W-:Y:S02]  /*0ca0*/  SHF.R.S32.HI R14, RZ, 0x1f, R15.reuse ;  /* 0x0000001fff0e7819 */ /* 0x100fe4000001140f */
[----:B------:R-:W-:Y:S02]  /*0cb0*/  IADD3 R5, P0, P1, R15, UR4, R6 ;  /* 0x000000040f057c10 */ /* 0x000fe4000f91e006 */
[----:B------:R-:W-:Y:S01]  /*0cc0*/  IADD3 R6, P3, P4, R6, UR4, R15 ;  /* 0x0000000406067c10 */ /* 0x000fe2000fc7e00f */
[----:B------:R-:W-:Y:S01]  /*0cd0*/  UMOV UR4, URZ ;  /* 0x000000ff00047c82 */ /* 0x000fe20008000000 */
[----:B------:R-:W-:Y:S02]  /*0ce0*/  IADD3.X R8, PT, PT, R14, UR5, R9, P0, P1 ;  /* 0x000000050e087c10 */ /* 0x000fe400087e2409 */
[----:B------:R-:W-:Y:S02]  /*0cf0*/  IADD3.X R9, PT, PT, R9, UR5, R14, P3, P4 ;  /* 0x0000000509097c10 */ /* 0x000fe40009fe840e */
[----:B------:R-:W-:-:S07]  /*0d00*/  IADD3.X R10, PT, PT, RZ, UR11, R10, P2, P5 ;  /* 0x0000000bff0a7c10 */ /* 0x000fce00097ea40a */
.L_x_10:
[----:B0-----:R-:W0:Y:S01]  /*0d10*/  LDCU.64 UR10, c[0x0][0x388] ;  /* 0x00007100ff0a77ac */ /* 0x001e220008000a00 */
[----:B--2---:R-:W-:-:S04]  /*0d20*/  IADD3 R15, P0, PT, R3, UR4, RZ ;  /* 0x00000004030f7c10 */ /* 0x004fc8000ff1e0ff */
[----:B-1-34-:R-:W-:Y:S02]  /*0d30*/  IADD3.X R16, PT, PT, RZ, R4, RZ, P0, !PT ;  /* 0x00000004ff107210 */ /* 0x01afe400007fe4ff */
[----:B0-----:R-:W-:-:S04]  /*0d40*/  LEA R14, P0, R15, UR10, 0x2 ;  /* 0x0000000a0f0e7c11 */ /* 0x001fc8000f8010ff */
[----:B------:R-:W-:-:S05]  /*0d50*/  LEA.HI.X R15, R15, UR11, R16, 0x2, P0 ;  /* 0x0000000b0f0f7c11 */ /* 0x000fca00080f1410 */
[----:B-----5:R0:W5:Y:S01]  /*0d60*/  LDG.E R20, desc[UR6][R14.64] ;  /* 0x000000060e147981 */ /* 0x020162000c1e1900 */
[----:B------:R-:W-:Y:S01]  /*0d70*/  ISETP.GE.U32.AND P2, PT, R2, 0x10, PT ;  /* 0x000000100200780c */ /* 0x000fe20003f46070 */
[----:B------:R-:W-:Y:S01]  /*0d80*/  UIMAD UR5, UR4, UR8, URZ ;  /* 0x00000008040572a4 */ /* 0x000fe2000f8e02ff */
[----:B------:R-:W-:Y:S01]  /*0d90*/  ISETP.NE.AND P0, PT, R11, RZ, PT ;  /* 0x000000ff0b00720c */ /* 0x000fe20003f05270 */
[----:B------:R-:W-:Y:S02]  /*0da0*/  IMAD.MOV.U32 R23, RZ, RZ, RZ ;  /* 0x000000ffff177224 */ /* 0x000fe400078e00ff */
[----:B------:R-:W-:Y:S02]  /*0db0*/  USHF.R.S32.HI UR9, URZ, 0x1f, UR5 ;  /* 0x0000001fff097899 */ /* 0x000fe40008011405 */
[----:B------:R-:W-:-:S04]  /*0dc0*/  IADD3 R21, P1, PT, R6, UR5, RZ ;  /* 0x0000000506157c10 */ /* 0x000fc8000ff3e0ff */
[----:B------:R-:W-:Y:S02]  /*0dd0*/  IADD3.X R22, PT, PT, R9, UR9, RZ, P1, !PT ;  /* 0x0000000909167c10 */ /* 0x000fe40008ffe4ff */
[----:B0-----:R-:W-:Y:S07]  /*0de0*/  @!P2 BRA `(.L_x_5) ;  /* 0x000000040054a947 */ /* 0x001fee0003800000 */
[----:B------:R-:W0:Y:S01]  /*0df0*/  LDCU.64 UR10, c[0x0][0x390] ;  /* 0x00007200ff0a77ac */ /* 0x000e220008000a00 */
[----:B------:R-:W-:Y:S01]  /*0e00*/  IADD3 R15, P1, PT, R5, UR5, RZ ;  /* 0x00000005050f7c10 */ /* 0x000fe2000ff3e0ff */
[----:B------:R-:W-:Y:S01]  /*0e10*/  IMAD.MOV.U32 R27, RZ, RZ, R7 ;  /* 0x000000ffff1b7224 */ /* 0x000fe200078e0007 */
[----:B------:R-:W-:Y:S01]  /*0e20*/  LOP3.LUT R23, R2, 0x7ffffff0, RZ, 0xc0, !PT ;  /* 0x7ffffff002177812 */ /* 0x000fe200078ec0ff */
[----:B------:R-:W-:Y:S01]  /*0e30*/  IMAD.MOV.U32 R28, RZ, RZ, R10 ;  /* 0x000000ffff1c7224 */ /* 0x000fe200078e000a */
[----:B------:R-:W-:Y:S02]  /*0e40*/  IADD3.X R14, PT, PT, R8, UR9, RZ, P1, !PT ;  /* 0x00000009080e7c10 */ /* 0x000fe40008ffe4ff */
[----:B------:R-:W-:Y:S02]  /*0e50*/  IADD3 R24, PT, PT, -R23, RZ, RZ ;  /* 0x000000ff17187210 */ /* 0x000fe40007ffe1ff */
[----:B0-----:R-:W-:-:S04]  /*0e60*/  LEA R25, P2, R15, UR10, 0x2 ;  /* 0x0000000a0f197c11 */ /* 0x001fc8000f8410ff */
[----:B------:R-:W-:Y:S02]  /*0e70*/  IADD3 R25, P1, PT, R25, 0x20, RZ ;  /* 0x0000002019197810 */ /* 0x000fe40007f3e0ff */
[----:B------:R-:W-:-:S05]  /*0e80*/  LEA.HI.X R15, R15, UR11, R14, 0x2, P2 ;  /* 0x0000000b0f0f7c11 */ /* 0x000fca00090f140e */
[----:B------:R-:W-:-:S07]  /*0e90*/  IMAD.X R15, RZ, RZ, R15, P1 ;  /* 0x000000ffff0f7224 */ /* 0x000fce00008e060f */
.L_x_6:
[----:B------:R-:W-:Y:S01]  /*0ea0*/  IMAD.MOV.U32 R14, RZ, RZ, R25 ;  /* 0x000000ffff0e7224 */ /* 0x000fe200078e0019 */
[----:B---3--:R-:W-:Y:S01]  /*0eb0*/  MOV R17, R28 ;  /* 0x0000001c00117202 */ /* 0x008fe20000000f00 */
[----:B------:R-:W-:-:S03]  /*0ec0*/  IMAD.MOV.U32 R16, RZ, RZ, R27 ;  /* 0x000000ffff107224 */ /* 0x000fc600078e001b */
[----:B------:R-:W2:Y:S04]  /*0ed0*/  LDG.E R25, desc[UR6][R14.64+-0x20] ;  /* 0xffffe0060e197981 */ /* 0x000ea8000c1e1900 */
[----:B------:R-:W2:Y:S04]  /*0ee0*/  LDG.E R27, desc[UR6][R16.64+-0x20] ;  /* 0xffffe006101b7981 */ /* 0x000ea8000c1e1900 */
[----:B------:R-:W3:Y:S04]  /*0ef0*/  LDG.E R29, desc[UR6][R16.64+-0x1c] ;  /* 0xffffe406101d7981 */ /* 0x000ee8000c1e1900 */
[----:B------:R-:W4:Y:S04]  /*0f00*/  LDG.E R26, desc[UR6][R16.64+-0x18] ;  /* 0xffffe806101a7981 */ /* 0x000f28000c1e1900 */
[----:B------:R-:W4:Y:S01]  /*0f10*/  LDG.E R28, desc[UR6][R16.64+-0x14] ;  /* 0xffffec06101c7981 */ /* 0x000f22000c1e1900 */
[----:B--2--5:R-:W-:-:S05]  /*0f20*/  FFMA R25, R20, R25, R27 ;  /* 0x0000001914197223 */ /* 0x024fca000000001b */
[----:B------:R0:W-:Y:S04]  /*0f30*/  STG.E desc[UR6][R16.64+-0x20], R25 ;  /* 0xffffe01910007986 */ /* 0x0001e8000c101906 */
[----:B------:R-:W3:Y:S02]  /*0f40*/  LDG.E R27, desc[UR6][R14.64+-0x1c] ;  /* 0xffffe4060e1b7981 */ /* 0x000ee4000c1e1900 */
[----:B---3--:R-:W-:-:S05]  /*0f50*/  FFMA R27, R20, R27, R29 ;  /* 0x0000001b141b7223 */ /* 0x008fca000000001d */
[----:B------:R1:W-:Y:S04]  /*0f60*/  STG.E desc[UR6][R16.64+-0x1c], R27 ;  /* 0xffffe41b10007986 */ /* 0x0003e8000c101906 */
[----:B------:R-:W4:Y:S02]  /*0f70*/  LDG.E R29, desc[UR6][R14.64+-0x18] ;  /* 0xffffe8060e1d7981 */ /* 0x000f24000c1e1900 */
[----:B----4-:R-:W-:-:S05]  /*0f80*/  FFMA R29, R20, R29, R26 ;  /* 0x0000001d141d7223 */ /* 0x010fca000000001a */
[----:B------:R2:W-:Y:S04]  /*0f90*/  STG.E desc[UR6][R16.64+-0x18], R29 ;  /* 0xffffe81d10007986 */ /* 0x0005e8000c101906 */
[----:B------:R-:W0:Y:S02]  /*0fa0*/  LDG.E R26, desc[UR6][R14.64+-0x14] ;  /* 0xffffec060e1a7981 */ /* 0x000e24000c1e1900 */
[C---:B0-----:R-:W-:Y:S02]  /*0fb0*/  FFMA R25, R20.reuse, R26, R28 ;  /* 0x0000001a14197223 */ /* 0x041fe4000000001c */
[----:B------:R-:W1:Y:S04]  /*0fc0*/  LDG.E R28, desc[UR6][R16.64+-0x10] ;  /* 0xfffff006101c7981 */ /* 0x000e68000c1e1900 */
[----:B------:R0:W-:Y:S04]  /*0fd0*/  STG.E desc[UR6][R16.64+-0x14], R25 ;  /* 0xffffec1910007986 */ /* 0x0001e8000c101906 */
[----:B------:R-:W1:Y:S02]  /*0fe0*/  LDG.E R26, desc[UR6][R14.64+-0x10] ;  /* 0xfffff0060e1a7981 */ /* 0x000e64000c1e1900 */
[----:B-1----:R-:W-:-:S02]  /*0ff0*/  FFMA R27, R20, R26, R28 ;  /* 0x0000001a141b7223 */ /* 0x002fc4000000001c */
[----:B------:R-:W2:Y:S04]  /*1000*/  LDG.E R28, desc[UR6][R16.64+-0xc] ;  /* 0xfffff406101c7981 */ /* 0x000ea8000c1e1900 */
[----:B------:R1:W-:Y:S04]  /*1010*/  STG.E desc[UR6][R16.64+-0x10], R27 ;  /* 0xfffff01b10007986 */ /* 0x0003e8000c101906 */
[----:B------:R-:W2:Y:S02]  /*1020*/  LDG.E R26, desc[UR6][R14.64+-0xc] ;  /* 0xfffff4060e1a7981 */ /* 0x000ea4000c1e1900 */
[----:B--2---:R-:W-:-:S02]  /*1030*/  FFMA R29, R20, R26, R28 ;  /* 0x0000001a141d7223 */ /* 0x004fc4000000001c */
[----:B------:R-:W0:Y:S04]  /*1040*/  LDG.E R28, desc[UR6][R16.64+-0x8] ;  /* 0xfffff806101c7981 */ /* 0x000e28000c1e1900 */
[----:B------:R2:W-:Y:S04]  /*1050*/  STG.E desc[UR6][R16.64+-0xc], R29 ;  /* 0xfffff41d10007986 */ /* 0x0005e8000c101906 */
[----:B------:R-:W0:Y:S02]  /*1060*/  LDG.E R26, desc[UR6][R14.64+-0x8] ;  /* 0xfffff8060e1a7981 */ /* 0x000e24000c1e1900 */
[----:B0-----:R-:W-:-:S02]  /*1070*/  FFMA R25, R20, R26, R28 ;  /* 0x0000001a14197223 */ /* 0x001fc4000000001c */
        /* <DEDUP_REMOVED lines=32> */
[----:B------:R-:W2:Y:S04]  /*1280*/  LDG.E R28, desc[UR6][R16.64+0x1c] ;  /* 0x00001c06101c7981 */ /* 0x000ea8000c1e1900 */
[----:B------:R3:W-:Y:S04]  /*1290*/  STG.E desc[UR6][R16.64+0x18], R29 ;  /* 0x0000181d10007986 */ /* 0x0007e8000c101906 */
[----:B------:R4:W2:Y:S01]  /*12a0*/  LDG.E R26, desc[UR6][R14.64+0x1c] ;  /* 0x00001c060e1a7981 */ /* 0x0008a2000c1e1900 */
[----:B------:R-:W-:-:S05]  /*12b0*/  VIADD R24, R24, 0x10 ;  /* 0x0000001018187836 */ /* 0x000fca0000000000 */
[----:B------:R-:W-:Y:S02]  /*12c0*/  ISETP.NE.AND P1, PT, R24, RZ, PT ;  /* 0x000000ff1800720c */ /* 0x000fe40003f25270 */
[----:B0-----:R-:W-:Y:S02]  /*12d0*/  IADD3 R25, P2, PT, R14, 0x40, RZ ;  /* 0x000000400e197810 */ /* 0x001fe40007f5e0ff */
[----:B-1----:R-:W-:-:S03]  /*12e0*/  IADD3 R27, P3, PT, R16, 0x40, RZ ;  /* 0x00000040101b7810 */ /* 0x002fc60007f7e0ff */
[----:B----4-:R-:W-:Y:S02]  /*12f0*/  IMAD.X R15, RZ, RZ, R15, P2 ;  /* 0x000000ffff0f7224 */ /* 0x010fe400010e060f */
[----:B--2---:R-:W-:-:S05]  /*1300*/  FFMA R26, R20, R26, R28 ;  /* 0x0000001a141a7223 */ /* 0x004fca000000001c */
[----:B------:R3:W-:Y:S01]  /*1310*/  STG.E desc[UR6][R16.64+0x1c], R26 ;  /* 0x00001c1a10007986 */ /* 0x0007e2000c101906 */
[----:B------:R-:W-:Y:S01]  /*1320*/  IMAD.X R28, RZ, RZ, R17, P3 ;  /* 0x000000ffff1c7224 */ /* 0x000fe200018e0611 */
[----:B------:R-:W-:Y:S06]  /*1330*/  @P1 BRA `(.L_x_6) ;  /* 0xfffffff800d81947 */ /* 0x000fec000383ffff */
.L_x_5:
[----:B------:R-:W-:Y:S05]  /*1340*/  @!P0 BRA `(.L_x_7) ;  /* 0x0000000400788947 */ /* 0x000fea0003800000 */
[----:B------:R-:W-:Y:S02]  /*1350*/  IADD3 R14, PT, PT, R11, -0x1, RZ ;  /* 0xffffffff0b0e7810 */ /* 0x000fe40007ffe0ff */
[----:B------:R-:W-:Y:S02]  /*1360*/  ISETP.NE.AND P1, PT, R18, RZ, PT ;  /* 0x000000ff1200720c */ /* 0x000fe40003f25270 */
[----:B------:R-:W-:-:S13]  /*1370*/  ISETP.GE.U32.AND P0, PT, R14, 0x7, PT ;  /* 0x000000070e00780c */ /* 0x000fda0003f06070 */
[----:B------:R-:W-:Y:S05]  /*1380*/  @!P0 BRA `(.L_x_8) ;  /* 0x00000000009c8947 */ /* 0x000fea0003800000 */
[----:B------:R-:W0:Y:S01]  /*1390*/  LDCU.64 UR10, c[0x0][0x390] ;  /* 0x00007200ff0a77ac */ /* 0x000e220008000a00 */
[C---:B---3--:R-:W-:Y:S01]  /*13a0*/  IADD3 R17, P0, PT, R23.reuse, R21, RZ ;  /* 0x0000001517117210 */ /* 0x048fe20007f1e0ff */
[----:B------:R-:W-:-:S04]  /*13b0*/  IMAD.WIDE.U32 R14, R23, 0x4, R12 ;  /* 0x00000004170e7825 */ /* 0x000fc800078e000c */
[----:B------:R-:W-:Y:S01]  /*13c0*/  IMAD.X R24, RZ, RZ, R22, P0 ;  /* 0x000000ffff187224 */ /* 0x000fe200000e0616 */
[----:B------:R-:W2:Y:S04]  /*13d0*/  LDG.E R27, desc[UR6][R14.64] ;  /* 0x000000060e1b7981 */ /* 0x000ea8000c1e1900 */
[----:B------:R-:W3:Y:S04]  /*13e0*/  LDG.E R29, desc[UR6][R14.64+0x4] ;  /* 0x000004060e1d7981 */ /* 0x000ee8000c1e1900 */
[----:B------:R-:W4:Y:S01]  /*13f0*/  LDG.E R26, desc[UR6][R14.64+0xc] ;  /* 0x00000c060e1a7981 */ /* 0x000f22000c1e1900 */
[----:B0-----:R-:W-:-:S04]  /*1400*/  LEA R16, P0, R17, UR10, 0x2 ;  /* 0x0000000a11107c11 */ /* 0x001fc8000f8010ff */
[----:B------:R-:W-:Y:S02]  /*1410*/  LEA.HI.X R17, R17, UR11, R24, 0x2, P0 ;  /* 0x0000000b11117c11 */ /* 0x000fe400080f1418 */
[----:B------:R-:W4:Y:S04]  /*1420*/  LDG.E R24, desc[UR6][R14.64+0x8] ;  /* 0x000008060e187981 */ /* 0x000f28000c1e1900 */
[----:B------:R-:W2:Y:S02]  /*1430*/  LDG.E R25, desc[UR6][R16.64] ;  /* 0x0000000610197981 */ /* 0x000ea4000c1e1900 */
        /* <DEDUP_REMOVED lines=24> */
[----:B------:R-:W1:Y:S01]  /*15c0*/  LDG.E R24, desc[UR6][R16.64+0x1c] ;  /* 0x00001c0610187981 */ /* 0x000e62000c1e1900 */
[----:B------:R-:W-:Y:S02]  /*15d0*/  VIADD R23, R23, 0x8 ;  /* 0x0000000817177836 */ /* 0x000fe40000000000 */
[----:B-1----:R-:W-:-:S05]  /*15e0*/  FFMA R27, R20, R24, R26 ;  /* 0x00000018141b7223 */ /* 0x002fca000000001a */
[----:B------:R2:W-:Y:S02]  /*15f0*/  STG.E desc[UR6][R14.64+0x1c], R27 ;  /* 0x00001c1b0e007986 */ /* 0x0005e4000c101906 */
.L_x_8:
[----:B------:R-:W-:Y:S05]  /*1600*/  @!P1 BRA `(.L_x_7) ;  /* 0x0000000000c89947 */ /* 0x000fea0003800000 */
[----:B--2---:R-:W-:Y:S01]  /*1610*/  VIADD R14, R18, 0xffffffff ;  /* 0xffffffff120e7836 */ /* 0x004fe20000000000 */
[----:B------:R-:W-:-:S04]  /*1620*/  ISETP.NE.AND P1, PT, R19, RZ, PT ;  /* 0x000000ff1300720c */ /* 0x000fc80003f25270 */
[----:B------:R-:W-:-:S13]  /*1630*/  ISETP.GE.U32.AND P0, PT, R14, 0x3, PT ;  /* 0x000000030e00780c */ /* 0x000fda0003f06070 */
[----:B------:R-:W-:Y:S05]  /*1640*/  @!P0 BRA `(.L_x_9) ;  /* 0x00000000005c8947 */ /* 0x000fea0003800000 */
[----:B------:R-:W0:Y:S01]  /*1650*/  LDCU.64 UR10, c[0x0][0x390] ;  /* 0x00007200ff0a77ac */ /* 0x000e220008000a00 */
[C---:B------:R-:W-:Y:S01]  /*1660*/  IADD3 R15, P0, PT, R23.reuse, R21, RZ ;  /* 0x00000015170f7210 */ /* 0x040fe20007f1e0ff */
[----:B---3--:R-:W-:-:S03]  /*1670*/  IMAD.WIDE.U32 R16, R23, 0x4, R12 ;  /* 0x0000000417107825 */ /* 0x008fc600078e000c */
[----:B------:R-:W-:Y:S02]  /*1680*/  IADD3.X R24, PT, PT, RZ, R22, RZ, P0, !PT ;  /* 0x00000016ff187210 */ /* 0x000fe400007fe4ff */
        /* <DEDUP_REMOVED lines=15> */
[----:B------:R-:W0:Y:S01]  /*1780*/  LDG.E R24, desc[UR6][R14.64+0xc] ;  /* 0x00000c060e187981 */ /* 0x000e22000c1e1900 */
[----:B------:R-:W-:Y:S02]  /*1790*/  VIADD R23, R23, 0x4 ;  /* 0x0000000417177836 */ /* 0x000fe40000000000 */
[----:B0-----:R-:W-:-:S05]  /*17a0*/  FFMA R25, R20, R24, R26 ;  /* 0x0000001814197223 */ /* 0x001fca000000001a */
[----:B------:R1:W-:Y:S02]  /*17b0*/  STG.E desc[UR6][R16.64+0xc], R25 ;  /* 0x00000c1910007986 */ /* 0x0003e4000c101906 */
.L_x_9:
[----:B------:R-:W-:Y:S05]  /*17c0*/  @!P1 BRA `(.L_x_7) ;  /* 0x0000000000589947 */ /* 0x000fea0003800000 */
[----:B------:R-:W0:Y:S01]  /*17d0*/  LDCU.64 UR10, c[0x0][0x390] ;  /* 0x00007200ff0a77ac */ /* 0x000e220008000a00 */
[C---:B------:R-:W-:Y:S01]  /*17e0*/  IADD3 R21, P0, PT, R23.reuse, R21, RZ ;  /* 0x0000001517157210 */ /* 0x040fe20007f1e0ff */
[----:B-1-3--:R-:W-:-:S04]  /*17f0*/  IMAD.WIDE.U32 R16, R23, 0x4, R12 ;  /* 0x0000000417107825 */ /* 0x00afc800078e000c */
[----:B------:R-:W-:Y:S01]  /*1800*/  IMAD.X R22, RZ, RZ, R22, P0 ;  /* 0x000000ffff167224 */ /* 0x000fe200000e0616 */
[----:B------:R-:W2:Y:S01]  /*1810*/  LDG.E R23, desc[UR6][R16.64] ;  /* 0x0000000610177981 */ /* 0x000ea2000c1e1900 */
[----:B0-----:R-:W-:-:S04]  /*1820*/  LEA R14, P0, R21, UR10, 0x2 ;  /* 0x0000000a150e7c11 */ /* 0x001fc8000f8010ff */
[----:B------:R-:W-:-:S05]  /*1830*/  LEA.HI.X R15, R21, UR11, R22, 0x2, P0 ;  /* 0x0000000b150f7c11 */ /* 0x000fca00080f1416 */
[----:B------:R-:W2:Y:S01]  /*1840*/  LDG.E R21, desc[UR6][R14.64] ;  /* 0x000000060e157981 */ /* 0x000ea2000c1e1900 */
[----:B------:R-:W-:Y:S01]  /*1850*/  ISETP.NE.AND P0, PT, R19, 0x1, PT ;  /* 0x000000011300780c */ /* 0x000fe20003f05270 */
[----:B--2--5:R-:W-:-:S05]  /*1860*/  FFMA R21, R20, R21, R23 ;  /* 0x0000001514157223 */ /* 0x024fca0000000017 */
[----:B------:R0:W-:Y:S07]  /*1870*/  STG.E desc[UR6][R16.64], R21 ;  /* 0x0000001510007986 */ /* 0x0001ee000c101906 */
[----:B------:R-:W-:Y:S05]  /*1880*/  @!P0 BRA `(.L_x_7) ;  /* 0x0000000000288947 */ /* 0x000fea0003800000 */
[----:B0-----:R-:W2:Y:S04]  /*1890*/  LDG.E R21, desc[UR6][R14.64+0x4] ;  /* 0x000004060e157981 */ /* 0x001ea8000c1e1900 */
[----:B------:R-:W2:Y:S01]  /*18a0*/  LDG.E R23, desc[UR6][R16.64+0x4] ;  /* 0x0000040610177981 */ /* 0x000ea2000c1e1900 */
[----:B------:R-:W-:Y:S01]  /*18b0*/  ISETP.NE.AND P0, PT, R19, 0x2, PT ;  /* 0x000000021300780c */ /* 0x000fe20003f05270 */
[----:B--2---:R-:W-:-:S05]  /*18c0*/  FFMA R21, R20, R21, R23 ;  /* 0x0000001514157223 */ /* 0x004fca0000000017 */
[----:B------:R4:W-:Y:S07]  /*18d0*/  STG.E desc[UR6][R16.64+0x4], R21 ;  /* 0x0000041510007986 */ /* 0x0009ee000c101906 */
[----:B------:R-:W-:Y:S05]  /*18e0*/  @!P0 BRA `(.L_x_7) ;  /* 0x0000000000108947 */ /* 0x000fea0003800000 */
[----:B------:R-:W2:Y:S04]  /*18f0*/  LDG.E R15, desc[UR6][R14.64+0x8] ;  /* 0x000008060e0f7981 */ /* 0x000ea8000c1e1900 */
[----:B----4-:R-:W2:Y:S02]  /*1900*/  LDG.E R21, desc[UR6][R16.64+0x8] ;  /* 0x0000080610157981 */ /* 0x010ea4000c1e1900 */
[----:B--2---:R-:W-:-:S05]  /*1910*/  FFMA R21, R20, R15, R21 ;  /* 0x0000000f14157223 */ /* 0x004fca0000000015 */
[----:B------:R0:W-:Y:S02]  /*1920*/  STG.E desc[UR6][R16.64+0x8], R21 ;  /* 0x0000081510007986 */ /* 0x0001e4000c101906 */
.L_x_7:
[----:B------:R-:W-:Y:S01]  /*1930*/  ISETP.NE.AND P0, PT, R0, UR4, PT ;  /* 0x0000000400007c0c */ /* 0x000fe2000bf05270 */
[----:B------:R-:W-:-:S07]  /*1940*/  UIADD3 UR5, UPT, UPT, UR4, 0x1, URZ ;  /* 0x0000000104057890 */ /* 0x000fce000fffe0ff */
[----:B------:R-:W-:-:S05]  /*1950*/  UMOV UR4, UR5 ;  /* 0x0000000500047c82 */ /* 0x000fca0008000000 */
[----:B------:R-:W-:Y:S05]  /*1960*/  @!P0 EXIT ;  /* 0x000000000000894d */ /* 0x000fea0003800000 */
[----:B------:R-:W-:Y:S05]  /*1970*/  BRA `(.L_x_10) ;  /* 0xfffffff000e47947 */ /* 0x000fea000383ffff */
.L_x_11:
[----:B------:R-:W-:-:S00]  /*1980*/  BRA `(.L_x_11) ;  /* 0xfffffffc00fc7947 */ /* 0x000fc0000383ffff */
[----:B------:R-:W-:-:S00]  /*1990*/  NOP ;  /* 0x0000000000007918 */ /* 0x000fc00000000000 */
        /* <DEDUP_REMOVED lines=14> */
.L_x_96:


//--------------------- .text._Z25attention_softmax_kernel1PfS_iii --------------------------
	.section	.text._Z25attention_softmax_kernel1PfS_iii,"ax",@progbits
	.align	128
        .global         _Z25attention_softmax_kernel1PfS_iii
        .type           _Z25attention_softmax_kernel1PfS_iii,@function
        .size           _Z25attention_softmax_kernel1PfS_iii,(.L_x_93 - _Z25attention_softmax_kernel1PfS_iii)
        .other          _Z25attention_softmax_kernel1PfS_iii,@"STO_CUDA_ENTRY STV_DEFAULT"
_Z25attention_softmax_kernel1PfS_iii:
.text._Z25attention_softmax_kernel1PfS_iii:
        /* <DEDUP_REMOVED lines=12> */
[----:B------:R-:W-:Y:S01]  /*00c0*/  IMAD R2, R3, R0, RZ ;  /* 0x0000000003027224 */ /* 0x000fe200078e02ff */
[----:B------:R-:W-:Y:S01]  /*00d0*/  IABS R4, R3 ;  /* 0x0000000300047213 */ /* 0x000fe20000000000 */
[----:B------:R-:W0:Y:S01]  /*00e0*/  LDCU.64 UR6, c[0x0][0x358] ;  /* 0x00006b00ff0677ac */ /* 0x000e220008000a00 */
[----:B------:R-:W1:Y:S01]  /*00f0*/  I2F.RP R7, R6 ;  /* 0x0000000600077306 */ /* 0x000e620000209400 */
[----:B------:R-:W-:Y:S01]  /*0100*/  IABS R12, R5 ;  /* 0x00000005000c7213 */ /* 0x000fe20000000000 */
[----:B------:R-:W-:Y:S01]  /*0110*/  BSSY.RECONVERGENT B0, `(.L_x_12) ;  /* 0x00000e2000007945 */ /* 0x000fe20003800200 */
[----:B------:R-:W-:-:S05]  /*0120*/  IABS R14, R2 ;  /* 0x00000002000e7213 */ /* 0x000fca0000000000 */
[----:B------:R-:W2:Y:S08]  /*0130*/  I2F.RP R13, R4 ;  /* 0x00000004000d7306 */ /* 0x000eb00000209400 */
[----:B-1----:R-:W1:Y:S08]  /*0140*/  MUFU.RCP R7, R7 ;  /* 0x0000000700077308 */ /* 0x002e700000001000 */
[----:B--2---:R-:W2:Y:S01]  /*0150*/  MUFU.RCP R13, R13 ;  /* 0x0000000d000d7308 */ /* 0x004ea20000001000 */
[----:B-1----:R-:W-:-:S07]  /*0160*/  VIADD R8, R7, 0xffffffe ;  /* 0x0ffffffe07087836 */ /* 0x002fce0000000000 */
[----:B------:R1:W3:Y:S01]  /*0170*/  F2I.FTZ.U32.TRUNC.NTZ R9, R8 ;  /* 0x0000000800097305 */ /* 0x0002e2000021f000 */
[----:B--2---:R-:W-:Y:S02]  /*0180*/  VIADD R7, R13, 0xffffffe ;  /* 0x0ffffffe0d077836 */ /* 0x004fe40000000000 */
[----:B-1----:R-:W-:-:S05]  /*0190*/  IMAD.MOV.U32 R8, RZ, RZ, RZ ;  /* 0x000000ffff087224 */ /* 0x002fca00078e00ff */
[----:B------:R-:W1:Y:S01]  /*01a0*/  F2I.FTZ.U32.TRUNC.NTZ R7, R7 ;  /* 0x0000000700077305 */ /* 0x000e62000021f000 */
[----:B---3--:R-:W-:-:S04]  /*01b0*/  IMAD.MOV R11, RZ, RZ, -R9 ;  /* 0x000000ffff0b7224 */ /* 0x008fc800078e0a09 */
[----:B------:R-:W-:-:S04]  /*01c0*/  IMAD R11, R11, R6, RZ ;  /* 0x000000060b0b7224 */ /* 0x000fc800078e02ff */
[----:B------:R-:W-:-:S04]  /*01d0*/  IMAD.HI.U32 R10, R9, R11, R8 ;  /* 0x0000000b090a7227 */ /* 0x000fc800078e0008 */
[----:B------:R-:W-:Y:S02]  /*01e0*/  IMAD.MOV.U32 R8, RZ, RZ, R14 ;  /* 0x000000ffff087224 */ /* 0x000fe400078e000e */
[----:B------:R-:W-:Y:S02]  /*01f0*/  IMAD.MOV.U32 R9, RZ, RZ, R12 ;  /* 0x000000ffff097224 */ /* 0x000fe400078e000c */
[----:B------:R-:W2:Y:S01]  /*0200*/  I2F.RP R14, R8 ;  /* 0x00000008000e7306 */ /* 0x000ea20000209400 */
[----:B-1----:R-:W-:Y:S02]  /*0210*/  IMAD.MOV R13, RZ, RZ, -R7 ;  /* 0x000000ffff0d7224 */ /* 0x002fe400078e0a07 */
[----:B------:R-:W-:-:S04]  /*0220*/  IMAD.HI.U32 R12, R10, R9, RZ ;  /* 0x000000090a0c7227 */ /* 0x000fc800078e00ff */
[----:B------:R-:W-:Y:S02]  /*0230*/  IMAD.MOV R11, RZ, RZ, -R12 ;  /* 0x000000ffff0b7224 */ /* 0x000fe400078e0a0c */
[----:B------:R-:W-:Y:S02]  /*0240*/  IMAD R13, R13, R4, RZ ;  /* 0x000000040d0d7224 */ /* 0x000fe400078e02ff */
[C---:B------:R-:W-:Y:S01]  /*0250*/  IMAD R11, R6.reuse, R11, R9 ;  /* 0x0000000b060b7224 */ /* 0x040fe200078e0209 */
[----:B--2---:R-:W1:Y:S04]  /*0260*/  MUFU.RCP R14, R14 ;  /* 0x0000000e000e7308 */ /* 0x004e680000001000 */
[----:B------:R-:W-:-:S13]  /*0270*/  ISETP.GT.U32.AND P1, PT, R6, R11, PT ;  /* 0x0000000b0600720c */ /* 0x000fda0003f24070 */
[----:B------:R-:W-:Y:S02]  /*0280*/  @!P1 IMAD.IADD R11, R11, 0x1, -R6 ;  /* 0x000000010b0b9824 */ /* 0x000fe400078e0a06 */
[----:B------:R-:W-:Y:S01]  /*0290*/  @!P1 VIADD R12, R12, 0x1 ;  /* 0x000000010c0c9836 */ /* 0x000fe20000000000 */
[----:B------:R-:W-:Y:S01]  /*02a0*/  ISETP.NE.AND P1, PT, R0, RZ, PT ;  /* 0x000000ff0000720c */ /* 0x000fe20003f25270 */
[----:B-1----:R-:W-:Y:S01]  /*02b0*/  VIADD R10, R14, 0xffffffe ;  /* 0x0ffffffe0e0a7836 */ /* 0x002fe20000000000 */
[----:B------:R-:W-:Y:S02]  /*02c0*/  ISETP.GE.U32.AND P0, PT, R11, R6, PT ;  /* 0x000000060b00720c */ /* 0x000fe40003f06070 */
[----:B------:R-:W-:Y:S01]  /*02d0*/  LOP3.LUT R6, R5, R0, RZ, 0x3c, !PT ;  /* 0x0000000005067212 */ /* 0x000fe200078e3cff */
[----:B------:R1:W2:Y:S01]  /*02e0*/  F2I.FTZ.U32.TRUNC.NTZ R11, R10 ;  /* 0x0000000a000b7305 */ /* 0x0002a2000021f000 */
[----:B------:R-:W-:Y:S02]  /*02f0*/  IABS R14, R2 ;  /* 0x00000002000e7213 */ /* 0x000fe40000000000 */
[----:B------:R-:W-:Y:S01]  /*0300*/  ISETP.GE.AND P2, PT, R6, RZ, PT ;  /* 0x000000ff0600720c */ /* 0x000fe20003f46270 */
[----:B------:R-:W-:-:S04]  /*0310*/  IMAD.MOV.U32 R6, RZ, RZ, RZ ;  /* 0x000000ffff067224 */ /* 0x000fc800078e00ff */
[----:B------:R-:W-:-:S04]  /*0320*/  IMAD.HI.U32 R6, R7, R13, R6 ;  /* 0x0000000d07067227 */ /* 0x000fc800078e0006 */
[----:B------:R-:W-:Y:S02]  /*0330*/  @P0 VIADD R12, R12, 0x1 ;  /* 0x000000010c0c0836 */ /* 0x000fe40000000000 */
[----:B-1----:R-:W-:Y:S02]  /*0340*/  IMAD.MOV.U32 R10, RZ, RZ, RZ ;  /* 0x000000ffff0a7224 */ /* 0x002fe400078e00ff */
[----:B--2---:R-:W-:Y:S02]  /*0350*/  IMAD.MOV R15, RZ, RZ, -R11 ;  /* 0x000000ffff0f7224 */ /* 0x004fe400078e0a0b */
[----:B------:R-:W-:Y:S01]  /*0360*/  @!P2 IMAD.MOV R12, RZ, RZ, -R12 ;  /* 0x000000ffff0ca224 */ /* 0x000fe200078e0a0c */
[----:B------:R-:W-:Y:S01]  /*0370*/  @!P1 LOP3.LUT R12, RZ, R0, RZ, 0x33, !PT ;  /* 0x00000000ff0c9212 */ /* 0x000fe200078e33ff */
[----:B------:R-:W-:-:S03]  /*0380*/  IMAD R7, R15, R8, RZ ;  /* 0x000000080f077224 */ /* 0x000fc600078e02ff */
[----:B------:R-:W-:Y:S01]  /*0390*/  IABS R13, R12 ;  /* 0x0000000c000d7213 */ /* 0x000fe20000000000 */
[----:B------:R-:W-:Y:S01]  /*03a0*/  IMAD.HI.U32 R10, R11, R7, R10 ;  /* 0x000000070b0a7227 */ /* 0x000fe200078e000a */
[----:B------:R-:W-:-:S03]  /*03b0*/  ISETP.GE.AND P4, PT, R12, RZ, PT ;  /* 0x000000ff0c00720c */ /* 0x000fc60003f86270 */
[----:B------:R-:W-:Y:S02]  /*03c0*/  IMAD.MOV.U32 R7, RZ, RZ, R13 ;  /* 0x000000ffff077224 */ /* 0x000fe400078e000d */
[----:B------:R-:W-:Y:S02]  /*03d0*/  IMAD.MOV R11, RZ, RZ, -R14 ;  /* 0x000000ffff0b7224 */ /* 0x000fe400078e0a0e */
[----:B------:R-:W-:-:S04]  /*03e0*/  IMAD.HI.U32 R10, R10, R9, RZ ;  /* 0x000000090a0a7227 */ /* 0x000fc800078e00ff */
[----:B------:R-:W-:-:S04]  /*03f0*/  IMAD.HI.U32 R6, R6, R7, RZ ;  /* 0x0000000706067227 */ /* 0x000fc800078e00ff */
[----:B------:R-:W-:Y:S02]  /*0400*/  IMAD R9, R10, R11, R9 ;  /* 0x0000000b0a097224 */ /* 0x000fe400078e0209 */
[----:B------:R-:W-:Y:S02]  /*0410*/  IMAD.MOV R6, RZ, RZ, -R6 ;  /* 0x000000ffff067224 */ /* 0x000fe400078e0a06 */
[----:B------:R-:W-:Y:S01]  /*0420*/  IMAD.MOV R12, RZ, RZ, -R12 ;  /* 0x000000ffff0c7224 */ /* 0x000fe200078e0a0c */
[----:B------:R-:W-:Y:S01]  /*0430*/  ISETP.GT.U32.AND P3, PT, R8, R9, PT ;  /* 0x000000090800720c */ /* 0x000fe20003f64070 */
[----:B------:R-:W-:Y:S01]  /*0440*/  IMAD R7, R4, R6, R7 ;  /* 0x0000000604077224 */ /* 0x000fe200078e0207 */
[----:B------:R-:W-:Y:S01]  /*0450*/  LOP3.LUT R6, R5, R2, RZ, 0x3c, !PT ;  /* 0x0000000205067212 */ /* 0x000fe200078e3cff */
[----:B------:R-:W-:-:S03]  /*0460*/  IMAD R12, R0, R12, R5 ;  /* 0x0000000c000c7224 */ /* 0x000fc600078e0205 */
[----:B------:R-:W-:Y:S02]  /*0470*/  ISETP.GT.U32.AND P0, PT, R4, R7, PT ;  /* 0x000000070400720c */ /* 0x000fe40003f04070 */
[----:B------:R-:W-:-:S05]  /*0480*/  ISETP.GE.AND P1, PT, R6, RZ, PT ;  /* 0x000000ff0600720c */ /* 0x000fca0003f26270 */
[----:B------:R-:W-:Y:S02]  /*0490*/  @!P3 IMAD.IADD R9, R9, 0x1, -R8 ;  /* 0x000000010909b824 */ /* 0x000fe400078e0a08 */
[----:B------:R-:W-:Y:S01]  /*04a0*/  @!P3 VIADD R10, R10, 0x1 ;  /* 0x000000010a0ab836 */ /* 0x000fe20000000000 */
[----:B------:R-:W-:Y:S02]  /*04b0*/  ISETP.NE.AND P3, PT, R2, RZ, PT ;  /* 0x000000ff0200720c */ /* 0x000fe40003f65270 */
[----:B------:R-:W-:Y:S01]  /*04c0*/  ISETP.GE.U32.AND P2, PT, R9, R8, PT ;  /* 0x000000080900720c */ /* 0x000fe20003f46070 */
[----:B------:R-:W-:-:S05]  /*04d0*/  @!P0 IMAD.IADD R7, R7, 0x1, -R4 ;  /* 0x0000000107078824 */ /* 0x000fca00078e0a04 */
[----:B------:R-:W-:-:S07]  /*04e0*/  ISETP.GT.U32.AND P0, PT, R4, R7, PT ;  /* 0x000000070400720c */ /* 0x000fce0003f04070 */
[----:B------:R-:W-:Y:S01]  /*04f0*/  @P2 VIADD R10, R10, 0x1 ;  /* 0x000000010a0a2836 */ /* 0x000fe20000000000 */
[----:B------:R-:W-:-:S03]  /*0500*/  ISETP.NE.AND P2, PT, R3, RZ, PT ;  /* 0x000000ff0300720c */ /* 0x000fc60003f45270 */
[----:B------:R-:W-:Y:S01]  /*0510*/  @!P1 IMAD.MOV R10, RZ, RZ, -R10 ;  /* 0x000000ffff0a9224 */ /* 0x000fe200078e0a0a */
[----:B------:R-:W-:Y:S01]  /*0520*/  @!P3 LOP3.LUT R10, RZ, R2, RZ, 0x33, !PT ;  /* 0x00000002ff0ab212 */ /* 0x000fe200078e33ff */
[----:B------:R-:W-:-:S04]  /*0530*/  @!P0 IMAD.IADD R7, R7, 0x1, -R4 ;  /* 0x0000000107078824 */ /* 0x000fc800078e0a04 */
[----:B------:R-:W-:Y:S02]  /*0540*/  IMAD.MOV.U32 R4, RZ, RZ, R7 ;  /* 0x000000ffff047224 */ /* 0x000fe400078e0007 */
[-C--:B------:R-:W-:Y:S02]  /*0550*/  IMAD R7, R3, R3.reuse, RZ ;  /* 0x0000000303077224 */ /* 0x080fe400078e02ff */
[----:B------:R-:W-:Y:S01]  /*0560*/  @!P4 IMAD.MOV R4, RZ, RZ, -R4 ;  /* 0x000000ffff04c224 */ /* 0x000fe200078e0a04 */
[----:B------:R-:W-:Y:S01]  /*0570*/  @!P2 LOP3.LUT R4, RZ, R3, RZ, 0x33, !PT ;  /* 0x00000003ff04a212 */ /* 0x000fe200078e33ff */
[----:B------:R-:W-:Y:S02]  /*0580*/  IMAD R5, R7, R0, RZ ;  /* 0x0000000007057224 */ /* 0x000fe400078e02ff */
[----:B------:R-:W-:Y:S01]  /*0590*/  IMAD R0, R12, R7, RZ ;  /* 0x000000070c007224 */ /* 0x000fe200078e02ff */
[----:B------:R-:W-:Y:S01]  /*05a0*/  ISETP.GE.AND P0, PT, R4, RZ, PT ;  /* 0x000000ff0400720c */ /* 0x000fe20003f06270 */
[----:B------:R-:W-:-:S02]  /*05b0*/  IMAD R5, R10, R5, RZ ;  /* 0x000000050a057224 */ /* 0x000fc400078e02ff */
[----:B------:R-:W-:-:S03]  /*05c0*/  IMAD R3, R4, R3, RZ ;  /* 0x0000000304037224 */ /* 0x000fc600078e02ff */
[----:B------:R-:W-:Y:S02]  /*05d0*/  SHF.R.S32.HI R2, RZ, 0x1f, R5 ;  /* 0x0000001fff027819 */ /* 0x000fe40000011405 */
[--C-:B------:R-:W-:Y:S02]  /*05e0*/  IADD3 R6, P1, P2, R5, R3, R0.reuse ;  /* 0x0000000305067210 */ /* 0x100fe40007a3e000 */
[----:B------:R-:W-:Y:S01]  /*05f0*/  SHF.R.S32.HI R5, RZ, 0x1f, R0 ;  /* 0x0000001fff057819 */ /* 0x000fe20000011400 */
[----:B------:R-:W-:Y:S01]  /*0600*/  IMAD.MOV.U32 R0, RZ, RZ, -0x39e3c000 ;  /* 0xc61c4000ff007424 */ /* 0x000fe200078e00ff */
[----:B------:R-:W-:-:S04]  /*0610*/  SHF.R.S32.HI R3, RZ, 0x1f, R3 ;  /* 0x0000001fff037819 */ /* 0x000fc80000011403 */
[----:B------:R-:W-:Y:S01]  /*0620*/  IADD3.X R5, PT, PT, R2, R3, R5, P1, P2 ;  /* 0x0000000302057210 */ /* 0x000fe20000fe4405 */
[----:B0-----:R-:W-:Y:S06]  /*0630*/  @!P0 BRA `(.L_x_13) ;  /* 0x00000008003c8947 */ /* 0x001fec0003800000 */
[C---:B------:R-:W-:Y:S01]  /*0640*/  ISETP.GE.U32.AND P1, PT, R4.reuse, 0xf, PT ;  /* 0x0000000f0400780c */ /* 0x040fe20003f26070 */
[----:B------:R-:W-:Y:S01]  /*0650*/  VIADD R8, R4, 0x1 ;  /* 0x0000000104087836 */ /* 0x000fe20000000000 */
[----:B------:R-:W-:Y:S01]  /*0660*/  BSSY.RECONVERGENT B1, `(.L_x_14) ;  /* 0x0000043000017945 */ /* 0x000fe20003800200 */
[----:B------:R-:W-:Y:S02]  /*0670*/  IMAD.MOV.U32 R0, RZ, RZ, -0x39e3c000 ;  /* 0xc61c4000ff007424 */ /* 0x000fe400078e00ff */
[----:B------:R-:W-:Y:S01]  /*0680*/  IMAD.MOV.U32 R7, RZ, RZ, RZ ;  /* 0x000000ffff077224 */ /* 0x000fe200078e00ff */
[----:B------:R-:W-:-:S04]  /*0690*/  LOP3.LUT R22, R8, 0xf, RZ, 0xc0, !PT ;  /* 0x0000000f08167812 */ /* 0x000fc800078ec0ff */
[----:B------:R-:W-:-:S03]  /*06a0*/  ISETP.NE.AND P0, PT, R22, RZ, PT ;  /* 0x000000ff1600720c */ /* 0x000fc60003f05270 */
[----:B------:R-:W-:Y:S10]  /*06b0*/  @!P1 BRA `(.L_x_15) ;  /* 0x0000000000f49947 */ /* 0x000ff40003800000 */
[----:B------:R-:W0:Y:S01]  /*06c0*/  LDCU.64 UR4, c[0x0][0x388] ;  /* 0x00007100ff0477ac */ /* 0x000e220008000a00 */
[----:B------:R-:W-:Y:S01]  /*06d0*/  LOP3.LUT R7, R8, 0xfffffff0, RZ, 0xc0, !PT ;  /* 0xfffffff008077812 */ /* 0x000fe200078ec0ff */
[----:B------:R-:W-:-:S04]  /*06e0*/  HFMA2 R0, -RZ, RZ, -6.109375, 2 ;  /* 0xc61c4000ff007431 */ /* 0x000fc800000001ff */
[----:B------:R-:W-:Y:S01]  /*06f0*/  IMAD.MOV R24, RZ, RZ, -R7 ;  /* 0x000000ffff187224 */ /* 0x000fe200078e0a07 */
[----:B0-----:R-:W-:-:S04]  /*0700*/  LEA R2, P1, R6, UR4, 0x2 ;  /* 0x0000000406027c11 */ /* 0x001fc8000f8210ff */
[----:B------:R-:W-:Y:S02]  /*0710*/  IADD3 R2, P2, PT, R2, 0x20, RZ ;  /* 0x0000002002027810 */ /* 0x000fe40007f5e0ff */
[----:B------:R-:W-:-:S05]  /*0720*/  LEA.HI.X R3, R6, UR5, R5, 0x2, P1 ;  /* 0x0000000506037c11 */ /* 0x000fca00088f1405 */
[----:B------:R-:W-:-:S07]  /*0730*/  IMAD.X R3, RZ, RZ, R3, P2 ;  /* 0x000000ffff037224 */ /* 0x000fce00010e0603 */
.L_x_16:
[----:B------:R-:W2:Y:S04]  /*0740*/  LDG.E R21, desc[UR6][R2.64+-0x20] ;  /* 0xffffe00602157981 */ /* 0x000ea8000c1e1900 */
[----:B------:R-:W3:Y:S04]  /*0750*/  LDG.E R23, desc[UR6][R2.64+-0x1c] ;  /* 0xffffe40602177981 */ /* 0x000ee8000c1e1900 */
[----:B------:R-:W4:Y:S04]  /*0760*/  LDG.E R25, desc[UR6][R2.64+-0x18] ;  /* 0xffffe80602197981 */ /* 0x000f28000c1e1900 */
[----:B------:R-:W5:Y:S04]  /*0770*/  LDG.E R27, desc[UR6][R2.64+-0x14] ;  /* 0xffffec06021b7981 */ /* 0x000f68000c1e1900 */
        /* <DEDUP_REMOVED lines=11> */
[----:B------:R0:W5:Y:S01]  /*0830*/  LDG.E R9, desc[UR6][R2.64+0x1c] ;  /* 0x00001c0602097981 */ /* 0x000162000c1e1900 */
[----:B------:R-:W-:-:S05]  /*0840*/  VIADD R24, R24, 0x10 ;  /* 0x0000001018187836 */ /* 0x000fca0000000000 */
[----:B------:R-:W-:Y:S02]  /*0850*/  ISETP.NE.AND P2, PT, R24, RZ, PT ;  /* 0x000000ff1800720c */ /* 0x000fe40003f45270 */
[----:B0-----:R-:W-:-:S05]  /*0860*/  IADD3 R2, P3, PT, R2, 0x40, RZ ;  /* 0x0000004002027810 */ /* 0x001fca0007f7e0ff */
[----:B------:R-:W-:Y:S01]  /*0870*/  IMAD.X R3, RZ, RZ, R3, P3 ;  /* 0x000000ffff037224 */ /* 0x000fe200018e0603 */
[----:B--2---:R-:W-:-:S04]  /*0880*/  FSETP.GT.AND P1, PT, R21, R0, PT ;  /* 0x000000001500720b */ /* 0x004fc80003f24000 */
[----:B------:R-:W-:-:S04]  /*0890*/  FSEL R0, R21, R0, P1 ;  /* 0x0000000015007208 */ /* 0x000fc80000800000 */
[----:B---3--:R-:W-:-:S04]  /*08a0*/  FSETP.GT.AND P1, PT, R23, R0, PT ;  /* 0x000000001700720b */ /* 0x008fc80003f24000 */
[----:B------:R-:W-:-:S04]  /*08b0*/  FSEL R0, R23, R0, P1 ;  /* 0x0000000017007208 */ /* 0x000fc80000800000 */
[----:B----4-:R-:W-:-:S04]  /*08c0*/  FSETP.GT.AND P1, PT, R25, R0, PT ;  /* 0x000000001900720b */ /* 0x010fc80003f24000 */
[----:B------:R-:W-:-:S04]  /*08d0*/  FSEL R0, R25, R0, P1 ;  /* 0x0000000019007208 */ /* 0x000fc80000800000 */
[----:B-----5:R-:W-:-:S04]  /*08e0*/  FSETP.GT.AND P1, PT, R27, R0, PT ;  /* 0x000000001b00720b */ /* 0x020fc80003f24000 */
[----:B------:R-:W-:-:S04]  /*08f0*/  FSEL R27, R27, R0, P1 ;  /* 0x000000001b1b7208 */ /* 0x000fc80000800000 */
[----:B------:R-:W-:-:S04]  /*0900*/  FSETP.GT.AND P1, PT, R20, R27, PT ;  /* 0x0000001b1400720b */ /* 0x000fc80003f24000 */
        /* <DEDUP_REMOVED lines=22> */
[----:B------:R-:W-:Y:S01]  /*0a70*/  FSEL R0, R9, R0, P1 ;  /* 0x0000000009007208 */ /* 0x000fe20000800000 */
[----:B------:R-:W-:Y:S08]  /*0a80*/  @P2 BRA `(.L_x_16) ;  /* 0xfffffffc002c2947 */ /* 0x000ff0000383ffff */
.L_x_15:
[----:B------:R-:W-:Y:S05]  /*0a90*/  BSYNC.RECONVERGENT B1 ;  /* 0x0000000000017941 */ /* 0x000fea0003800200 */
.L_x_14:
[----:B------:R-:W-:Y:S05]  /*0aa0*/  @!P0 BRA `(.L_x_13) ;  /* 0x0000000400208947 */ /* 0x000fea0003800000 */
[----:B------:R-:W0:Y:S01]  /*0ab0*/  LDC.64 R2, c[0x0][0x388] ;  /* 0x0000e200ff027b82 */ /* 0x000e220000000a00 */
[----:B------:R-:W-:Y:S01]  /*0ac0*/  ISETP.GE.U32.AND P1, PT, R22, 0x8, PT ;  /* 0x000000081600780c */ /* 0x000fe20003f26070 */
[C---:B------:R-:W-:Y:S01]  /*0ad0*/  IMAD.SHL.U32 R10, R6.reuse, 0x4, RZ ;  /* 0x00000004060a7824 */ /* 0x040fe200078e00ff */
[----:B------:R-:W-:Y:S01]  /*0ae0*/  SHF.L.U64.HI R11, R6, 0x2, R5 ;  /* 0x00000002060b7819 */ /* 0x000fe20000010205 */
[----:B------:R-:W-:Y:S01]  /*0af0*/  BSSY.RECONVERGENT B1, `(.L_x_17) ;  /* 0x0000020000017945 */ /* 0x000fe20003800200 */
[----:B------:R-:W-:-:S04]  /*0b00*/  LOP3.LUT R16, R8, 0x7, RZ, 0xc0, !PT ;  /* 0x0000000708107812 */ /* 0x000fc800078ec0ff */
[----:B------:R-:W-:Y:S02]  /*0b10*/  ISETP.NE.AND P0, PT, R16, RZ, PT ;  /* 0x000000ff1000720c */ /* 0x000fe40003f05270 */
[----:B0-----:R-:W-:-:S05]  /*0b20*/  IADD3 R12, P2, PT, R10, R2, RZ ;  /* 0x000000020a0c7210 */ /* 0x001fca0007f5e0ff */
[----:B------:R-:W-:Y:S01]  /*0b30*/  IMAD.X R13, R11, 0x1, R3, P2 ;  /* 0x000000010b0d7824 */ /* 0x000fe200010e0603 */
[----:B------:R-:W-:Y:S07]  /*0b40*/  @!P1 BRA `(.L_x_18) ;  /* 0x0000000000689947 */ /* 0x000fee0003800000 */
[----:B------:R-:W-:-:S05]  /*0b50*/  IMAD.WIDE.U32 R14, R7, 0x4, R12 ;  /* 0x00000004070e7825 */ /* 0x000fca00078e000c */
[----:B------:R-:W2:Y:S04]  /*0b60*/  LDG.E R9, desc[UR6][R14.64] ;  /* 0x000000060e097981 */ /* 0x000ea8000c1e1900 */
[----:B------:R-:W3:Y:S04]  /*0b70*/  LDG.E R17, desc[UR6][R14.64+0x4] ;  /* 0x000004060e117981 */ /* 0x000ee8000c1e1900 */
[----:B------:R-:W4:Y:S04]  /*0b80*/  LDG.E R19, desc[UR6][R14.64+0x8] ;  /* 0x000008060e137981 */ /* 0x000f28000c1e1900 */
[----:B------:R-:W5:Y:S04]  /*0b90*/  LDG.E R21, desc[UR6][R14.64+0xc] ;  /* 0x00000c060e157981 */ /* 0x000f68000c1e1900 */
[----:B------:R-:W5:Y:S04]  /*0ba0*/  LDG.E R23, desc[UR6][R14.64+0x10] ;  /* 0x000010060e177981 */ /* 0x000f68000c1e1900 */
[----:B------:R-:W5:Y:S04]  /*0bb0*/  LDG.E R25, desc[UR6][R14.64+0x14] ;  /* 0x000014060e197981 */ /* 0x000f68000c1e1900 */
[----:B------:R-:W5:Y:S04]  /*0bc0*/  LDG.E R27, desc[UR6][R14.64+0x18] ;  /* 0x000018060e1b7981 */ /* 0x000f68000c1e1900 */
[----:B------:R-:W5:Y:S01]  /*0bd0*/  LDG.E R29, desc[UR6][R14.64+0x1c] ;  /* 0x00001c060e1d7981 */ /* 0x000f62000c1e1900 */
[----:B------:R-:W-:Y:S01]  /*0be0*/  VIADD R7, R7, 0x8 ;  /* 0x0000000807077836 */ /* 0x000fe20000000000 */
        /* <DEDUP_REMOVED lines=15> */
[----:B------:R-:W-:-:S09]  /*0ce0*/  FSEL R0, R29, R0, P1 ;  /* 0x000000001d007208 */ /* 0x000fd20000800000 */
.L_x_18:
[----:B------:R-:W-:Y:S05]  /*0cf0*/  BSYNC.RECONVERGENT B1 ;  /* 0x0000000000017941 */ /* 0x000fea0003800200 */
.L_x_17:
[----:B------:R-:W-:Y:S05]  /*0d00*/  @!P0 BRA `(.L_x_13) ;  /* 0x0000000000888947 */ /* 0x000fea0003800000 */
[----:B------:R-:W-:Y:S01]  /*0d10*/  ISETP.GE.U32.AND P1, PT, R16, 0x4, PT ;  /* 0x000000041000780c */ /* 0x000fe20003f26070 */
[----:B------:R-:W-:Y:S01]  /*0d20*/  BSSY.RECONVERGENT B1, `(.L_x_19) ;  /* 0x0000012000017945 */ /* 0x000fe20003800200 */
[----:B------:R-:W-:-:S04]  /*0d30*/  LOP3.LUT R8, R8, 0x3, RZ, 0xc0, !PT ;  /* 0x0000000308087812 */ /* 0x000fc800078ec0ff */
[----:B------:R-:W-:-:S07]  /*0d40*/  ISETP.NE.AND P0, PT, R8, RZ, PT ;  /* 0x000000ff0800720c */ /* 0x000fce0003f05270 */
[----:B------:R-:W-:Y:S06]  /*0d50*/  @!P1 BRA `(.L_x_20) ;  /* 0x0000000000389947 */ /* 0x000fec0003800000 */
[----:B------:R-:W-:-:S05]  /*0d60*/  IMAD.WIDE.U32 R12, R7, 0x4, R12 ;  /* 0x00000004070c7825 */ /* 0x000fca00078e000c */
[----:B------:R-:W2:Y:S04]  /*0d70*/  LDG.E R9, desc[UR6][R12.64] ;  /* 0x000000060c097981 */ /* 0x000ea8000c1e1900 */
[----:B------:R-:W3:Y:S04]  /*0d80*/  LDG.E R15, desc[UR6][R12.64+0x4] ;  /* 0x000004060c0f7981 */ /* 0x000ee8000c1e1900 */
[----:B------:R-:W4:Y:S04]  /*0d90*/  LDG.E R17, desc[UR6][R12.64+0x8] ;  /* 0x000008060c117981 */ /* 0x000f28000c1e1900 */
        /* <DEDUP_REMOVED lines=9> */
[----:B------:R-:W-:-:S09]  /*0e30*/  FSEL R0, R19, R0, P1 ;  /* 0x0000000013007208 */ /* 0x000fd20000800000 */
.L_x_20:
[----:B------:R-:W-:Y:S05]  /*0e40*/  BSYNC.RECONVERGENT B1 ;  /* 0x0000000000017941 */ /* 0x000fea0003800200 */
.L_x_19:
[----:B------:R-:W-:Y:S05]  /*0e50*/  @!P0 BRA `(.L_x_13) ;  /* 0x0000000000348947 */ /* 0x000fea0003800000 */
[----:B------:R-:W-:-:S04]  /*0e60*/  IMAD.WIDE.U32 R10, R7, 0x4, R10 ;  /* 0x00000004070a7825 */ /* 0x000fc800078e000a */
[----:B------:R-:W-:Y:S01]  /*0e70*/  IMAD.MOV R7, RZ, RZ, -R8 ;  /* 0x000000ffff077224 */ /* 0x000fe200078e0a08 */
[----:B------:R-:W-:-:S05]  /*0e80*/  IADD3 R2, P0, PT, R10, R2, RZ ;  /* 0x000000020a027210 */ /* 0x000fca0007f1e0ff */
[----:B------:R-:W-:-:S08]  /*0e90*/  IMAD.X R11, R11, 0x1, R3, P0 ;  /* 0x000000010b0b7824 */ /* 0x000fd000000e0603 */
.L_x_21:
[----:B------:R-:W-:-:S06]  /*0ea0*/  IMAD.MOV.U32 R3, RZ, RZ, R11 ;  /* 0x000000ffff037224 */ /* 0x000fcc00078e000b */
[----:B------:R0:W2:Y:S01]  /*0eb0*/  LDG.E R3, desc[UR6][R2.64] ;  /* 0x0000000602037981 */ /* 0x0000a2000c1e1900 */
[----:B------:R-:W-:-:S05]  /*0ec0*/  VIADD R7, R7, 0x1 ;  /* 0x0000000107077836 */ /* 0x000fca0000000000 */
[----:B------:R-:W-:Y:S02]  /*0ed0*/  ISETP.NE.AND P1, PT, R7, RZ, PT ;  /* 0x000000ff0700720c */ /* 0x000fe40003f25270 */
[----:B0-----:R-:W-:-:S05]  /*0ee0*/  IADD3 R2, P2, PT, R2, 0x4, RZ ;  /* 0x0000000402027810 */ /* 0x001fca0007f5e0ff */
[----:B------:R-:W-:Y:S01]  /*0ef0*/  IMAD.X R11, RZ, RZ, R11, P2 ;  /* 0x000000ffff0b7224 */ /* 0x000fe200010e060b */
[----:B--2---:R-:W-:-:S04]  /*0f00*/  FSETP.GT.AND P0, PT, R3, R0, PT ;  /* 0x000000000300720b */ /* 0x004fc80003f04000 */
[----:B------:R-:W-:Y:S01]  /*0f10*/  FSEL R0, R3, R0, P0 ;  /* 0x0000000003007208 */ /* 0x000fe20000000000 */
[----:B------:R-:W-:Y:S08]  /*0f20*/  @P1 BRA `(.L_x_21) ;  /* 0xfffffffc00dc1947 */ /* 0x000ff0000383ffff */
.L_x_13:
[----:B------:R-:W-:Y:S05]  /*0f30*/  BSYNC.RECONVERGENT B0 ;  /* 0x0000000000007941 */ /* 0x000fea0003800200 */
.L_x_12:
[----:B------:R-:W-:Y:S01]  /*0f40*/  ISETP.GE.AND P0, PT, R4, RZ, PT ;  /* 0x000000ff0400720c */ /* 0x000fe20003f06270 */
[----:B------:R-:W-:Y:S01]  /*0f50*/  BSSY.RECONVERGENT B0, `(.L_x_22) ;  /* 0x0000074000007945 */ /* 0x000fe20003800200 */
[----:B------:R-:W-:-:S11]  /*0f60*/  IMAD.MOV.U32 R7, RZ, RZ, RZ ;  /* 0x000000ffff077224 */ /* 0x000fd600078e00ff */
[----:B------:R-:W-:Y:S05]  /*0f70*/  @!P0 BRA `(.L_x_23) ;  /* 0x0000000400c48947 */ /* 0x000fea0003800000 */
[C---:B------:R-:W-:Y:S01]  /*0f80*/  ISETP.GE.U32.AND P1, PT, R4.reuse, 0x3, PT ;  /* 0x000000030400780c */ /* 0x040fe20003f26070 */
[----:B------:R-:W-:Y:S01]  /*0f90*/  VIADD R3, R4, 0x1 ;  /* 0x0000000104037836 */ /* 0x000fe20000000000 */
[----:B------:R-:W-:Y:S01]  /*0fa0*/  BSSY.RECONVERGENT B1, `(.L_x_24) ;  /* 0x000004b000017945 */ /* 0x000fe20003800200 */
[----:B------:R-:W-:Y:S02]  /*0fb0*/  IMAD.MOV.U32 R7, RZ, RZ, RZ ;  /* 0x000000ffff077224 */ /* 0x000fe400078e00ff */
[----:B------:R-:W-:Y:S01]  /*0fc0*/  IMAD.MOV.U32 R11, RZ, RZ, RZ ;  /* 0x000000ffff0b7224 */ /* 0x000fe200078e00ff */
[----:B------:R-:W-:-:S04]  /*0fd0*/  LOP3.LUT R10, R3, 0x3, RZ, 0xc0, !PT ;  /* 0x00000003030a7812 */ /* 0x000fc800078ec0ff */
[----:B------:R-:W-:-:S03]  /*0fe0*/  ISETP.NE.AND P0, PT, R10, RZ, PT ;  /* 0x000000ff0a00720c */ /* 0x000fc60003f05270 */
[----:B------:R-:W-:Y:S10]  /*0ff0*/  @!P1 BRA `(.L_x_25) ;  /* 0x0000000400149947 */ /* 0x000ff40003800000 */
[----:B------:R-:W0:Y:S01]  /*1000*/  LDCU.128 UR8, c[0x0][0x380] ;  /* 0x00007000ff0877ac */ /* 0x000e220008000c00 */
[C---:B------:R-:W-:Y:S01]  /*1010*/  LEA R16, P1, R6.reuse, 0x8, 0x2 ;  /* 0x0000000806107811 */ /* 0x040fe200078210ff */
[----:B------:R-:W-:Y:S01]  /*1020*/  IMAD.MOV.U32 R7, RZ, RZ, RZ ;  /* 0x000000ffff077224 */ /* 0x000fe200078e00ff */
[----:B------:R-:W-:Y:S02]  /*1030*/  LOP3.LUT R11, R3, 0xfffffffc, RZ, 0xc0, !PT ;  /* 0xfffffffc030b7812 */ /* 0x000fe400078ec0ff */
[----:B------:R-:W-:-:S03]  /*1040*/  LEA.HI.X R17, R6, RZ, R5, 0x2, P1 ;  /* 0x000000ff06117211 */ /* 0x000fc600008f1405 */
[----:B------:R-:W-:Y:S01]  /*1050*/  IMAD.MOV R12, RZ, RZ, -R11 ;  /* 0x000000ffff0c7224 */ /* 0x000fe200078e0a0b */
[C---:B0-----:R-:W-:Y:S02]  /*1060*/  IADD3 R2, P2, PT, R16.reuse, UR10, RZ ;  /* 0x0000000a10027c10 */ /* 0x041fe4000ff5e0ff */
[----:B------:R-:W-:Y:S02]  /*1070*/  IADD3 R16, P1, PT, R16, UR8, RZ ;  /* 0x0000000810107c10 */ /* 0x000fe4000ff3e0ff */
[C---:B------:R-:W-:Y:S02]  /*1080*/  IADD3.X R3, PT, PT, R17.reuse, UR11, RZ, P2, !PT ;  /* 0x0000000b11037c10 */ /* 0x040fe400097fe4ff */
[----:B------:R-:W-:-:S09]  /*1090*/  IADD3.X R17, PT, PT, R17, UR9, RZ, P1, !PT ;  /* 0x0000000911117c10 */ /* 0x000fd20008ffe4ff */
.L_x_26:
[----:B-1----:R-:W2:Y:S01]  /*10a0*/  LDG.E R9, desc[UR6][R2.64+-0x8] ;  /* 0xfffff80602097981 */ /* 0x002ea2000c1e1900 */
[----:B------:R-:W-:Y:S02]  /*10b0*/  IMAD.MOV.U32 R13, RZ, RZ, 0x3bbb989d ;  /* 0x3bbb989dff0d7424 */ /* 0x000fe400078e00ff */
[----:B------:R-:W-:Y:S02]  /*10c0*/  IMAD.MOV.U32 R14, RZ, RZ, 0x437c0000 ;  /* 0x437c0000ff0e7424 */ /* 0x000fe400078e00ff */
[----:B--2---:R-:W-:-:S04]  /*10d0*/  FADD R8, R9, -R0 ;  /* 0x8000000009087221 */ /* 0x004fc80000000000 */
[----:B------:R-:W-:-:S04]  /*10e0*/  FFMA.SAT R9, R8, R13, 0.5 ;  /* 0x3f00000008097423 */ /* 0x000fc8000000200d */
[----:B------:R-:W-:-:S04]  /*10f0*/  FFMA.RM R9, R9, R14, 12582913 ;  /* 0x4b40000109097423 */ /* 0x000fc8000000400e */
[----:B------:R-:W-:-:S04]  /*1100*/  FADD R15, R9, -12583039 ;  /* 0xcb40007f090f7421 */ /* 0x000fc80000000000 */
[----:B------:R-:W-:-:S04]  /*1110*/  FFMA R15, R8, 1.4426950216293334961, -R15 ;  /* 0x3fb8aa3b080f7823 */ /* 0x000fc8000000080f */
[----:B------:R-:W-:Y:S01]  /*1120*/  FFMA R8, R8, 1.925963033500011079e-08, R15 ;  /* 0x32a5706008087823 */ /* 0x000fe2000000000f */
[----:B------:R-:W-:Y:S01]  /*1130*/  SHF.L.U32 R15, R9, 0x17, RZ ;  /* 0x00000017090f7819 */ /* 0x000fe200000006ff */
[----:B------:R-:W-:-:S04]  /*1140*/  IMAD.MOV.U32 R9, RZ, RZ, R17 ;  /* 0x000000ffff097224 */ /* 0x000fc800078e0011 */
[----:B------:R-:W0:Y:S02]  /*1150*/  MUFU.EX2 R8, R8 ;  /* 0x0000000800087308 */ /* 0x000e240000000800 */
[----:B0-----:R-:W-:Y:S01]  /*1160*/  FMUL R15, R15, R8 ;  /* 0x000000080f0f7220 */ /* 0x001fe20000400000 */
[----:B------:R-:W-:-:S05]  /*1170*/  IMAD.MOV.U32 R8, RZ, RZ, R16 ;  /* 0x000000ffff087224 */ /* 0x000fca00078e0010 */
[----:B------:R-:W-:Y:S04]  /*1180*/  STG.E desc[UR6][R8.64+-0x8], R15 ;  /* 0xfffff80f08007986 */ /* 0x000fe8000c101906 */
[----:B------:R-:W2:Y:S02]  /*1190*/  LDG.E R17, desc[UR6][R2.64+-0x4] ;  /* 0xfffffc0602117981 */ /* 0x000ea4000c1e1900 */
[----:B--2---:R-:W-:-:S04]  /*11a0*/  FADD R16, R17, -R0 ;  /* 0x8000000011107221 */ /* 0x004fc80000000000 */
[----:B------:R-:W-:-:S04]  /*11b0*/  FFMA.SAT R17, R16, R13, 0.5 ;  /* 0x3f00000010117423 */ /* 0x000fc8000000200d */
[----:B------:R-:W-:-:S04]  /*11c0*/  FFMA.RM R17, R17, R14, 12582913 ;  /* 0x4b40000111117423 */ /* 0x000fc8000000400e */
[C---:B------:R-:W-:Y:S01]  /*11d0*/  FADD R19, R17.reuse, -12583039 ;  /* 0xcb40007f11137421 */ /* 0x040fe20000000000 */
[----:B------:R-:W-:-:S03]  /*11e0*/  IMAD.SHL.U32 R17, R17, 0x800000, RZ ;  /* 0x0080000011117824 */ /* 0x000fc600078e00ff */
[----:B------:R-:W-:-:S04]  /*11f0*/  FFMA R19, R16, 1.4426950216293334961, -R19 ;  /* 0x3fb8aa3b10137823 */ /* 0x000fc80000000813 */
[----:B------:R-:W-:-:S04]  /*1200*/  FFMA R19, R16, 1.925963033500011079e-08, R19 ;  /* 0x32a5706010137823 */ /* 0x000fc80000000013 */
[----:B------:R-:W0:Y:S02]  /*1210*/  MUFU.EX2 R16, R19 ;  /* 0x0000001300107308 */ /* 0x000e240000000800 */
[----:B0-----:R-:W-:-:S05]  /*1220*/  FMUL R17, R17, R16 ;  /* 0x0000001011117220 */ /* 0x001fca0000400000 */
[----:B------:R0:W-:Y:S04]  /*1230*/  STG.E desc[UR6][R8.64+-0x4], R17 ;  /* 0xfffffc1108007986 */ /* 0x0001e8000c101906 */
        /* <DEDUP_REMOVED lines=8> */
[----:B------:R-:W1:Y:S02]  /*12c0*/  MUFU.EX2 R16, R23 ;  /* 0x0000001700107308 */ /* 0x000e640000000800 */
[----:B-1----:R-:W-:-:S05]  /*12d0*/  FMUL R19, R19, R16 ;  /* 0x0000001013137220 */ /* 0x002fca0000400000 */
[----:B------:R1:W-:Y:S04]  /*12e0*/  STG.E desc[UR6][R8.64], R19 ;  /* 0x0000001308007986 */ /* 0x0003e8000c101906 */
[----:B------:R2:W3:Y:S01]  /*12f0*/  LDG.E R21, desc[UR6][R2.64+0x4] ;  /* 0x0000040602157981 */ /* 0x0004e2000c1e1900 */
[----:B------:R-:W-:-:S05]  /*1300*/  VIADD R12, R12, 0x4 ;  /* 0x000000040c0c7836 */ /* 0x000fca0000000000 */
[----:B------:R-:W-:Y:S02]  /*1310*/  ISETP.NE.AND P1, PT, R12, RZ, PT ;  /* 0x000000ff0c00720c */ /* 0x000fe40003f25270 */
[----:B--2---:R-:W-:-:S05]  /*1320*/  IADD3 R2, P2, PT, R2, 0x10, RZ ;  /* 0x0000001002027810 */ /* 0x004fca0007f5e0ff */
[----:B------:R-:W-:Y:S02]  /*1330*/  IMAD.X R3, RZ, RZ, R3, P2 ;  /* 0x000000ffff037224 */ /* 0x000fe400010e0603 */
[----:B---3--:R-:W-:-:S04]  /*1340*/  FADD R16, R21, -R0 ;  /* 0x8000000015107221 */ /* 0x008fc80000000000 */
[----:B------:R-:W-:-:S04]  /*1350*/  FFMA.SAT R13, R16, R13, 0.5 ;  /* 0x3f000000100d7423 */ /* 0x000fc8000000200d */
[----:B------:R-:W-:-:S04]  /*1360*/  FFMA.RM R13, R13, R14, 12582913 ;  /* 0x4b4000010d0d7423 */ /* 0x000fc8000000400e */
[C---:B------:R-:W-:Y:S01]  /*1370*/  FADD R21, R13.reuse, -12583039 ;  /* 0xcb40007f0d157421 */ /* 0x040fe20000000000 */
[----:B------:R-:W-:-:S03]  /*1380*/  IMAD.SHL.U32 R13, R13, 0x800000, RZ ;  /* 0x008000000d0d7824 */ /* 0x000fc600078e00ff */
[----:B------:R-:W-:-:S04]  /*1390*/  FFMA R21, R16, 1.4426950216293334961, -R21 ;  /* 0x3fb8aa3b10157823 */ /* 0x000fc80000000815 */
[----:B------:R-:W-:Y:S01]  /*13a0*/  FFMA R21, R16, 1.925963033500011079e-08, R21 ;  /* 0x32a5706010157823 */ /* 0x000fe20000000015 */
[----:B------:R-:W-:-:S03]  /*13b0*/  IADD3 R16, P3, PT, R8, 0x10, RZ ;  /* 0x0000001008107810 */ /* 0x000fc60007f7e0ff */
[----:B------:R-:W2:Y:S02]  /*13c0*/  MUFU.EX2 R14, R21 ;  /* 0x00000015000e7308 */ /* 0x000ea40000000800 */
[----:B--2---:R-:W-:Y:S01]  /*13d0*/  FMUL R13, R13, R14 ;  /* 0x0000000e0d0d7220 */ /* 0x004fe20000400000 */
[----:B------:R-:W-:-:S04]  /*13e0*/  FADD R14, R15, R7 ;  /* 0x000000070f0e7221 */ /* 0x000fc80000000000 */
[----:B------:R1:W-:Y:S01]  /*13f0*/  STG.E desc[UR6][R8.64+0x4], R13 ;  /* 0x0000040d08007986 */ /* 0x0003e2000c101906 */
[----:B------:R-:W-:Y:S01]  /*1400*/  FADD R14, R14, R17 ;  /* 0x000000110e0e7221 */ /* 0x000fe20000000000 */
[----:B0-----:R-:W-:-:S03]  /*1410*/  IMAD.X R17, RZ, RZ, R9, P3 ;  /* 0x000000ffff117224 */ /* 0x001fc600018e0609 */
[----:B------:R-:W-:-:S04]  /*1420*/  FADD R14, R14, R19 ;  /* 0x000000130e0e7221 */ /* 0x000fc80000000000 */
[----:B------:R-:W-:Y:S01]  /*1430*/  FADD R7, R14, R13 ;  /* 0x0000000d0e077221 */ /* 0x000fe20000000000 */
[----:B------:R-:W-:Y:S06]  /*1440*/  @P1 BRA `(.L_x_26) ;  /* 0xfffffffc00141947 */ /* 0x000fec000383ffff */
.L_x_25:
[----:B------:R-:W-:Y:S05]  /*1450*/  BSYNC.RECONVERGENT B1 ;  /* 0x0000000000017941 */ /* 0x000fea0003800200 */
.L_x_24:
[----:B------:R-:W-:Y:S05]  /*1460*/  @!P0 BRA `(.L_x_23) ;  /* 0x0000000000888947 */ /* 0x000fea0003800000 */
[----:B------:R-:W0:Y:S01]  /*1470*/  LDCU.128 UR8, c[0x0][0x380] ;  /* 0x00007000ff0877ac */ /* 0x000e220008000c00 */
[C---:B------:R-:W-:Y:S01]  /*1480*/  SHF.L.U64.HI R3, R6.reuse, 0x2, R5 ;  /* 0x0000000206037819 */ /* 0x040fe20000010205 */
[----:B------:R-:W-:Y:S02]  /*1490*/  IMAD.SHL.U32 R2, R6, 0x4, RZ ;  /* 0x0000000406027824 */ /* 0x000fe400078e00ff */
[----:B------:R-:W-:Y:S02]  /*14a0*/  IMAD.MOV R10, RZ, RZ, -R10 ;  /* 0x000000ffff0a7224 */ /* 0x000fe400078e0a0a */
[----:B------:R-:W-:-:S03]  /*14b0*/  IMAD.WIDE.U32 R2, R11, 0x4, R2 ;  /* 0x000000040b027825 */ /* 0x000fc600078e0002 */
[C---:B0-----:R-:W-:Y:S02]  /*14c0*/  IADD3 R14, P0, PT, R2.reuse, UR8, RZ ;  /* 0x00000008020e7c10 */ /* 0x041fe4000ff1e0ff */
[----:B------:R-:W-:Y:S02]  /*14d0*/  IADD3 R12, P1, PT, R2, UR10, RZ ;  /* 0x0000000a020c7c10 */ /* 0x000fe4000ff3e0ff */
[C---:B------:R-:W-:Y:S02]  /*14e0*/  IADD3.X R15, PT, PT, R3.reuse, UR9, RZ, P0, !PT ;  /* 0x00000009030f7c10 */ /* 0x040fe400087fe4ff */
[----:B-1----:R-:W-:-:S09]  /*14f0*/  IADD3.X R13, PT, PT, R3, UR11, RZ, P1, !PT ;  /* 0x0000000b030d7c10 */ /* 0x002fd20008ffe4ff */
.L_x_27:
[----:B0-----:R-:W-:Y:S02]  /*1500*/  IMAD.MOV.U32 R3, RZ, RZ, R13 ;  /* 0x000000ffff037224 */ /* 0x001fe400078e000d */
[----:B------:R-:W-:-:S05]  /*1510*/  IMAD.MOV.U32 R2, RZ, RZ, R12 ;  /* 0x000000ffff027224 */ /* 0x000fca00078e000c */
[----:B------:R0:W2:Y:S01]  /*1520*/  LDG.E R3, desc[UR6][R2.64] ;  /* 0x0000000602037981 */ /* 0x0000a2000c1e1900 */
[----:B------:R-:W-:Y:S01]  /*1530*/  IMAD.MOV.U32 R9, RZ, RZ, 0x3bbb989d ;  /* 0x3bbb989dff097424 */ /* 0x000fe200078e00ff */
[----:B------:R-:W-:Y:S01]  /*1540*/  IADD3 R12, P2, PT, R12, 0x4, RZ ;  /* 0x000000040c0c7810 */ /* 0x000fe20007f5e0ff */
[----:B------:R-:W-:Y:S02]  /*1550*/  IMAD.MOV.U32 R16, RZ, RZ, 0x437c0000 ;  /* 0x437c0000ff107424 */ /* 0x000fe400078e00ff */
[----:B------:R-:W-:Y:S02]  /*1560*/  VIADD R10, R10, 0x1 ;  /* 0x000000010a0a7836 */ /* 0x000fe40000000000 */
[----:B------:R-:W-:Y:S02]  /*1570*/  IMAD.X R13, RZ, RZ, R13, P2 ;  /* 0x000000ffff0d7224 */ /* 0x000fe400010e060d */
[----:B0-----:R-:W-:Y:S01]  /*1580*/  IMAD.MOV.U32 R2, RZ, RZ, R14 ;  /* 0x000000ffff027224 */ /* 0x001fe200078e000e */
[----:B------:R-:W-:-:S02]  /*1590*/  ISETP.NE.AND P0, PT, R10, RZ, PT ;  /* 0x000000ff0a00720c */ /* 0x000fc40003f05270 */
[----:B------:R-:W-:Y:S01]  /*15a0*/  IADD3 R14, P1, PT, R14, 0x4, RZ ;  /* 0x000000040e0e7810 */ /* 0x000fe20007f3e0ff */
[----:B--2---:R-:W-:Y:S01]  /*15b0*/  FADD R8, R3, -R0 ;  /* 0x8000000003087221 */ /* 0x004fe20000000000 */
[----:B------:R-:W-:-:S03]  /*15c0*/  IMAD.MOV.U32 R3, RZ, RZ, R15 ;  /* 0x000000ffff037224 */ /* 0x000fc600078e000f */
[----:B------:R-:W-:Y:S02]  /*15d0*/  IMAD.X R15, RZ, RZ, R15, P1 ;  /* 0x000000ffff0f7224 */ /* 0x000fe400008e060f */
[----:B------:R-:W-:-:S04]  /*15e0*/  FFMA.SAT R9, R8, R9, 0.5 ;  /* 0x3f00000008097423 */ /* 0x000fc80000002009 */
[----:B------:R-:W-:-:S04]  /*15f0*/  FFMA.RM R9, R9, R16, 12582913 ;  /* 0x4b40000109097423 */ /* 0x000fc80000004010 */
[C---:B------:R-:W-:Y:S01]  /*1600*/  FADD R11, R9.reuse, -12583039 ;  /* 0xcb40007f090b7421 */ /* 0x040fe20000000000 */
[----:B------:R-:W-:-:S03]  /*1610*/  IMAD.SHL.U32 R9, R9, 0x800000, RZ ;  /* 0x0080000009097824 */ /* 0x000fc600078e00ff */
[----:B------:R-:W-:-:S04]  /*1620*/  FFMA R11, R8, 1.4426950216293334961, -R11 ;  /* 0x3fb8aa3b080b7823 */ /* 0x000fc8000000080b */
[----:B------:R-:W-:-:S04]  /*1630*/  FFMA R11, R8, 1.925963033500011079e-08, R11 ;  /* 0x32a57060080b7823 */ /* 0x000fc8000000000b */
[----:B------:R-:W0:Y:S02]  /*1640*/  MUFU.EX2 R8, R11 ;  /* 0x0000000b00087308 */ /* 0x000e240000000800 */
[----:B0-----:R-:W-:-:S04]  /*1650*/  FMUL R8, R9, R8 ;  /* 0x0000000809087220 */ /* 0x001fc80000400000 */
[----:B------:R-:W-:Y:S01]  /*1660*/  FADD R7, R8, R7 ;  /* 0x0000000708077221 */ /* 0x000fe20000000000 */
[----:B------:R0:W-:Y:S01]  /*1670*/  STG.E desc[UR6][R2.64], R8 ;  /* 0x0000000802007986 */ /* 0x0001e2000c101906 */
[----:B------:R-:W-:Y:S05]  /*1680*/  @P0 BRA `(.L_x_27) ;  /* 0xfffffffc009c0947 */ /* 0x000fea000383ffff */
.L_x_23:
[----:B------:R-:W-:Y:S05]  /*1690*/  BSYNC.RECONVERGENT B0 ;  /* 0x0000000000007941 */ /* 0x000fea0003800200 */
.L_x_22:
[C---:B------:R-:W-:Y:S01]  /*16a0*/  VIADD R0, R7.reuse, 0x1800000 ;  /* 0x0180000007007836 */ /* 0x040fe20000000000 */
[----:B------:R-:W-:Y:S01]  /*16b0*/  BSSY.RECONVERGENT B0, `(.L_x_28) ;  /* 0x000000e000007945 */ /* 0x000fe20003800200 */
[----:B------:R-:W-:-:S03]  /*16c0*/  FSETP.NEU.AND P3, PT, R7, RZ, PT ;  /* 0x000000ff0700720b */ /* 0x000fc60003f6d000 */
[----:B------:R-:W-:-:S04]  /*16d0*/  LOP3.LUT R0, R0, 0x7f800000, RZ, 0xc0, !PT ;  /* 0x7f80000000007812 */ /* 0x000fc800078ec0ff */
[----:B------:R-:W-:-:S13]  /*16e0*/  ISETP.GT.U32.AND P0, PT, R0, 0x1ffffff, PT ;  /* 0x01ffffff0000780c */ /* 0x000fda0003f04070 */
[----:B------:R-:W-:Y:S05]  /*16f0*/  @P0 BRA `(.L_x_29) ;  /* 0x0000000000140947 */ /* 0x000fea0003800000 */
[----:B------:R-:W-:Y:S02]  /*1700*/  MOV R0, R7 ;  /* 0x0000000700007202 */ /* 0x000fe40000000f00 */
[----:B01----:R-:W-:-:S07]  /*1710*/  MOV R8, 0x1730 ;  /* 0x0000173000087802 */ /* 0x003fce0000000f00 */
[----:B------:R-:W-:Y:S05]  /*1720*/  CALL.REL.NOINC `($__internal_0_$__cuda_sm20_rcp_rn_f32_slowpath) ;  /* 0x0000000800f47944 */ /* 0x000fea0003c00000 */
[----:B------:R-:W-:Y:S01]  /*1730*/  IMAD.MOV.U32 R0, RZ, RZ, R3 ;  /* 0x000000ffff007224 */ /* 0x000fe200078e0003 */
[----:B------:R-:W-:Y:S06]  /*1740*/  BRA `(.L_x_30) ;  /* 0x0000000000107947 */ /* 0x000fec0003800000 */
.L_x_29:
[----:B------:R-:W0:Y:S02]  /*1750*/  MUFU.RCP R0, R7 ;  /* 0x0000000700007308 */ /* 0x000e240000001000 */
[----:B0-----:R-:W-:-:S04]  /*1760*/  FFMA R2, R0, R7, -1 ;  /* 0xbf80000000027423 */ /* 0x001fc80000000007 */
[----:B------:R-:W-:-:S04]  /*1770*/  FADD.FTZ R3, -R2, -RZ ;  /* 0x800000ff02037221 */ /* 0x000fc80000010100 */
[----:B------:R-:W-:-:S07]  /*1780*/  FFMA R0, R0, R3, R0 ;  /* 0x0000000300007223 */ /* 0x000fce0000000000 */
.L_x_30:
[----:B------:R-:W-:Y:S05]  /*1790*/  BSYNC.RECONVERGENT B0 ;  /* 0x0000000000007941 */ /* 0x000fea0003800200 */
.L_x_28:
[----:B------:R-:W0:Y:S02]  /*17a0*/  LDC R2, c[0x0][0x394] ;  /* 0x0000e500ff027b82 */ /* 0x000e240000000800 */
[----:B0-----:R-:W-:-:S13]  /*17b0*/  ISETP.GE.AND P0, PT, R2, 0x1, PT ;  /* 0x000000010200780c */ /* 0x001fda0003f06270 */
[----:B------:R-:W-:Y:S05]  /*17c0*/  @!P0 EXIT ;  /* 0x000000000000894d */ /* 0x000fea0003800000 */
[----:B------:R-:W-:Y:S01]  /*17d0*/  ISETP.GE.U32.AND P0, PT, R2, 0x8, PT ;  /* 0x000000080200780c */ /* 0x000fe20003f06070 */
[----:B------:R-:W-:Y:S01]  /*17e0*/  IMAD.MOV.U32 R7, RZ, RZ, RZ ;  /* 0x000000ffff077224 */ /* 0x000fe200078e00ff */
[----:B------:R-:W-:Y:S02]  /*17f0*/  FSEL R0, R0, RZ, P3 ;  /* 0x000000ff00007208 */ /* 0x000fe40001800000 */
[----:B------:R-:W-:-:S09]  /*1800*/  LOP3.LUT R10, R2, 0x7, RZ, 0xc0, !PT ;  /* 0x00000007020a7812 */ /* 0x000fd200078ec0ff */
[----:B------:R-:W-:Y:S05]  /*1810*/  @!P0 BRA `(.L_x_31) ;  /* 0x0000000400608947 */ /* 0x000fea0003800000 */
[----:B------:R-:W1:Y:S01]  /*1820*/  LDCU.64 UR4, c[0x0][0x380] ;  /* 0x00007000ff0477ac */ /* 0x000e620008000a00 */
[----:B------:R-:W-:Y:S02]  /*1830*/  LOP3.LUT R7, R2, 0x7ffffff8, RZ, 0xc0, !PT ;  /* 0x7ffffff802077812 */ /* 0x000fe400078ec0ff */
[----:B-1----:R-:W-:Y:S01]  /*1840*/  LEA R8, P0, R6, UR4, 0x2 ;  /* 0x0000000406087c11 */ /* 0x002fe2000f8010ff */
[----:B------:R-:W-:-:S03]  /*1850*/  UMOV UR4, URZ ;  /* 0x000000ff00047c82 */ /* 0x000fc60008000000 */
[----:B------:R-:W-:Y:S02]  /*1860*/  IADD3 R8, P1, PT, R8, 0x10, RZ ;  /* 0x0000001008087810 */ /* 0x000fe40007f3e0ff */
[----:B------:R-:W-:-:S05]  /*1870*/  LEA.HI.X R11, R6, UR5, R5, 0x2, P0 ;  /* 0x00000005060b7c11 */ /* 0x000fca00080f1405 */
[----:B------:R-:W-:-:S07]  /*1880*/  IMAD.X R11, RZ, RZ, R11, P1 ;  /* 0x000000ffff0b7224 */ /* 0x000fce00008e060b */
.L_x_53:
[----:B------:R-:W-:Y:S01]  /*1890*/  ISETP.LT.AND P0, PT, R4, UR4, PT ;  /* 0x0000000404007c0c */ /* 0x000fe2000bf01270 */
[----:B------:R-:W-:Y:S01]  /*18a0*/  BSSY.RECONVERGENT B0, `(.L_x_32) ;  /* 0x0000009000007945 */ /* 0x000fe20003800200 */
[----:B0-2-4-:R-:W-:Y:S02]  /*18b0*/  IMAD.MOV.U32 R2, RZ, RZ, R8 ;  /* 0x000000ffff027224 */ /* 0x015fe400078e0008 */
[----:B------:R-:W-:-:S09]  /*18c0*/  IMAD.MOV.U32 R3, RZ, RZ, R11 ;  /* 0x000000ffff037224 */ /* 0x000fd200078e000b */
[----:B------:R-:W-:Y:S05]  /*18d0*/  @P0 BRA `(.L_x_33) ;  /* 0x0000000000100947 */ /* 0x000fea0003800000 */
[----:B------:R-:W2:Y:S02]  /*18e0*/  LDG.E R9, desc[UR6][R2.64+-0x10] ;  /* 0xfffff00602097981 */ /* 0x000ea4000c1e1900 */
[----:B--2---:R-:W-:-:S05]  /*18f0*/  FMUL R9, R0, R9 ;  /* 0x0000000900097220 */ /* 0x004fca0000400000 */
[----:B------:R1:W-:Y:S01]  /*1900*/  STG.E desc[UR6][R2.64+-0x10], R9 ;  /* 0xfffff00902007986 */ /* 0x0003e2000c101906 */
[----:B------:R-:W-:Y:S05]  /*1910*/  BRA `(.L_x_34) ;  /* 0x0000000000047947 */ /* 0x000fea0003800000 */
.L_x_33:
[----:B------:R0:W-:Y:S02]  /*1920*/  STG.E desc[UR6][R2.64+-0x10], RZ ;  /* 0xfffff0ff02007986 */ /* 0x0001e4000c101906 */
.L_x_34:
[----:B------:R-:W-:Y:S05]  /*1930*/  BSYNC.RECONVERGENT B0 ;  /* 0x0000000000007941 */ /* 0x000fea0003800200 */
.L_x_32:
[----:B------:R-:W-:Y:S01]  /*1940*/  ISETP.LE.AND P0, PT, R4, UR4, PT ;  /* 0x0000000404007c0c */ /* 0x000fe2000bf03270 */
[----:B------:R-:W-:-:S12]  /*1950*/  BSSY.RECONVERGENT B0, `(.L_x_35) ;  /* 0x0000007000007945 */ /* 0x000fd80003800200 */
[----:B------:R-:W-:Y:S05]  /*1960*/  @P0 BRA `(.L_x_36) ;  /* 0x0000000000100947 */ /* 0x000fea0003800000 */
[----:B-1----:R-:W2:Y:S02]  /*1970*/  LDG.E R9, desc[UR6][R2.64+-0xc] ;  /* 0xfffff40602097981 */ /* 0x002ea4000c1e1900 */
[----:B--2---:R-:W-:-:S05]  /*1980*/  FMUL R9, R0, R9 ;  /* 0x0000000900097220 */ /* 0x004fca0000400000 */
[----:B------:R3:W-:Y:S01]  /*1990*/  STG.E desc[UR6][R2.64+-0xc], R9 ;  /* 0xfffff40902007986 */ /* 0x0007e2000c101906 */
[----:B------:R-:W-:Y:S05]  /*19a0*/  BRA `(.L_x_37) ;  /* 0x0000000000047947 */ /* 0x000fea0003800000 */
.L_x_36:
[----:B------:R2:W-:Y:S02]  /*19b0*/  STG.E desc[UR6][R2.64+-0xc], RZ ;  /* 0xfffff4ff02007986 */ /* 0x0005e4000c101906 */
.L_x_37:
[----:B------:R-:W-:Y:S05]  /*19c0*/  BSYNC.RECONVERGENT B0 ;  /* 0x0000000000007941 */ /* 0x000fea0003800200 */
.L_x_35:
[----:B------:R-:W-:Y:S01]  /*19d0*/  UIADD3 UR5, UPT, UPT, UR4, 0x2, URZ ;  /* 0x0000000204057890 */ /* 0x000fe2000fffe0ff */
[----:B------:R-:W-:Y:S05]  /*19e0*/  BSSY.RECONVERGENT B0, `(.L_x_38) ;  /* 0x0000008000007945 */ /* 0x000fea0003800200 */
[----:B------:R-:W-:-:S13]  /*19f0*/  ISETP.LT.AND P0, PT, R4, UR5, PT ;  /* 0x0000000504007c0c */ /* 0x000fda000bf01270 */
[----:B------:R-:W-:Y:S05]  /*1a00*/  @P0 BRA `(.L_x_39) ;  /* 0x0000000000100947 */ /* 0x000fea0003800000 */
[----:B-1-3--:R-:W3:Y:S02]  /*1a10*/  LDG.E R9, desc[UR6][R2.64+-0x8] ;  /* 0xfffff80602097981 */ /* 0x00aee4000c1e1900 */
[----:B---3--:R-:W-:-:S05]  /*1a20*/  FMUL R9, R0, R9 ;  /* 0x0000000900097220 */ /* 0x008fca0000400000 */
[----:B------:R1:W-:Y:S01]  /*1a30*/  STG.E desc[UR6][R2.64+-0x8], R9 ;  /* 0xfffff80902007986 */ /* 0x0003e2000c101906 */
[----:B------:R-:W-:Y:S05]  /*1a40*/  BRA `(.L_x_40) ;  /* 0x0000000000047947 */ /* 0x000fea0003800000 */
.L_x_39:
[----:B------:R4:W-:Y:S02]  /*1a50*/  STG.E desc[UR6][R2.64+-0x8], RZ ;  /* 0xfffff8ff02007986 */ /* 0x0009e4000c101906 */
.L_x_40:
[----:B------:R-:W-:Y:S05]  /*1a60*/  BSYNC.RECONVERGENT B0 ;  /* 0x0000000000007941 */ /* 0x000fea0003800200 */
.L_x_38:
        /* <DEDUP_REMOVED lines=8> */
.L_x_42:
[----:B------:R0:W-:Y:S02]  /*1af0*/  STG.E desc[UR6][R2.64+-0x4], RZ ;  /* 0xfffffcff02007986 */ /* 0x0001e4000c101906 */
.L_x_43:
[----:B------:R-:W-:Y:S05]  /*1b00*/  BSYNC.RECONVERGENT B0 ;  /* 0x0000000000007941 */ /* 0x000fea0003800200 */
.L_x_41:
        /* <DEDUP_REMOVED lines=8> */
.L_x_45:
[----:B------:R0:W-:Y:S02]  /*1b90*/  STG.E desc[UR6][R2.64], RZ ;  /* 0x000000ff02007986 */ /* 0x0001e4000c101906 */
.L_x_46:
[----:B------:R-:W-:Y:S05]  /*1ba0*/  BSYNC.RECONVERGENT B0 ;  /* 0x0000000000007941 */ /* 0x000fea0003800200 */
.L_x_44:
        /* <DEDUP_REMOVED lines=8> */
.L_x_48:
[----:B------:R0:W-:Y:S02]  /*1c30*/  STG.E desc[UR6][R2.64+0x4], RZ ;  /* 0x000004ff02007986 */ /* 0x0001e4000c101906 */
.L_x_49:
[----:B------:R-:W-:Y:S05]  /*1c40*/  BSYNC.RECONVERGENT B0 ;  /* 0x0000000000007941 */ /* 0x000fea0003800200 */
.L_x_47:
        /* <DEDUP_REMOVED lines=8> */
.L_x_51:
[----:B------:R0:W-:Y:S02]  /*1cd0*/  STG.E desc[UR6][R2.64+0x8], RZ ;  /* 0x000008ff02007986 */ /* 0x0001e4000c101906 */
.L_x_52:
[----:B------:R-:W-:Y:S05]  /*1ce0*/  BSYNC.RECONVERGENT B0 ;  /* 0x0000000000007941 */ /* 0x000fea0003800200 */
.L_x_50:
[----:B------:R-:W-:-:S06]  /*1cf0*/  UIADD3 UR5, UPT, UPT, UR4, 0x7, URZ ;  /* 0x0000000704057890 */ /* 0x000fcc000fffe0ff */
[----:B------:R-:W-:-:S13]  /*1d00*/  ISETP.LT.AND P0, PT, R4, UR5, PT ;  /* 0x0000000504007c0c */ /* 0x000fda000bf01270 */
[----:B-1-3--:R-:W3:Y:S01]  /*1d10*/  @!P0 LDG.E R9, desc[UR6][R2.64+0xc] ;  /* 0x00000c0602098981 */ /* 0x00aee2000c1e1900 */
[----:B------:R-:W-:Y:S01]  /*1d20*/  UIADD3 UR4, UPT, UPT, UR4, 0x8, URZ ;  /* 0x0000000804047890 */ /* 0x000fe2000fffe0ff */
[----:B------:R-:W-:-:S05]  /*1d30*/  IADD3 R8, P1, PT, R2, 0x20, RZ ;  /* 0x0000002002087810 */ /* 0x000fca0007f3e0ff */
[----:B------:R-:W-:Y:S02]  /*1d40*/  IMAD.X R11, RZ, RZ, R3, P1 ;  /* 0x000000ffff0b7224 */ /* 0x000fe400008e0603 */
[----:B---3--:R-:W-:-:S05]  /*1d50*/  @!P0 FMUL R9, R0, R9 ;  /* 0x0000000900098220 */ /* 0x008fca0000400000 */
[----:B------:R3:W-:Y:S04]  /*1d60*/  @!P0 STG.E desc[UR6][R2.64+0xc], R9 ;  /* 0x00000c0902008986 */ /* 0x0007e8000c101906 */
[----:B------:R3:W-:Y:S01]  /*1d70*/  @P0 STG.E desc[UR6][R2.64+0xc], RZ ;  /* 0x00000cff02000986 */ /* 0x0007e2000c101906 */
[----:B------:R-:W-:-:S13]  /*1d80*/  ISETP.NE.AND P0, PT, R7, UR4, PT ;  /* 0x0000000407007c0c */ /* 0x000fda000bf05270 */
[----:B---3--:R-:W-:Y:S05]  /*1d90*/  @P0 BRA `(.L_x_53) ;  /* 0xfffffff800bc0947 */ /* 0x008fea000383ffff */
.L_x_31:
[----:B------:R-:W-:-:S13]  /*1da0*/  ISETP.NE.AND P0, PT, R10, RZ, PT ;  /* 0x000000ff0a00720c */ /* 0x000fda0003f05270 */
[----:B------:R-:W-:Y:S05]  /*1db0*/  @!P0 EXIT ;  /* 0x000000000000894d */ /* 0x000fea0003800000 */
[----:B------:R-:W0:Y:S01]  /*1dc0*/  LDCU.64 UR4, c[0x0][0x380] ;  /* 0x00007000ff0477ac */ /* 0x000e220008000a00 */
[----:B------:R-:W3:Y:S01]  /*1dd0*/  LDC R11, c[0x0][0x394] ;  /* 0x0000e500ff0b7b82 */ /* 0x000ee20000000800 */
[----:B------:R-:W-:Y:S02]  /*1de0*/  ISETP.GE.U32.AND P0, PT, R10, 0x4, PT ;  /* 0x000000040a00780c */ /* 0x000fe40003f06070 */
[----:B0-2-4-:R-:W-:-:S04]  /*1df0*/  LEA R2, P1, R6, UR4, 0x2 ;  /* 0x0000000406027c11 */ /* 0x015fc8000f8210ff */
[----:B------:R-:W-:Y:S02]  /*1e00*/  LEA.HI.X R3, R6, UR5, R5, 0x2, P1 ;  /* 0x0000000506037c11 */ /* 0x000fe400088f1405 */
[----:B---3--:R-:W-:-:S05]  /*1e10*/  LOP3.LUT R6, R11, 0x3, RZ, 0xc0, !PT ;  /* 0x000000030b067812 */ /* 0x008fca00078ec0ff */
[----:B------:R-:W-:Y:S05]  /*1e20*/  @!P0 BRA `(.L_x_54) ;  /* 0x0000000000a08947 */ /* 0x000fea0003800000 */
[C---:B------:R-:W-:Y:S01]  /*1e30*/  ISETP.GT.AND P0, PT, R7.reuse, R4, PT ;  /* 0x000000040700720c */ /* 0x040fe20003f04270 */
[----:B------:R-:W-:Y:S01]  /*1e40*/  BSSY.RECONVERGENT B0, `(.L_x_55) ;  /* 0x0000008000007945 */ /* 0x000fe20003800200 */
[----:B-1----:R-:W-:-:S11]  /*1e50*/  IMAD.WIDE.U32 R8, R7, 0x4, R2 ;  /* 0x0000000407087825 */ /* 0x002fd600078e0002 */
[----:B------:R-:W-:Y:S05]  /*1e60*/  @P0 BRA `(.L_x_56) ;  /* 0x0000000000100947 */ /* 0x000fea0003800000 */
[----:B------:R-:W2:Y:S02]  /*1e70*/  LDG.E R5, desc[UR6][R8.64] ;  /* 0x0000000608057981 */ /* 0x000ea4000c1e1900 */
[----:B--2---:R-:W-:-:S05]  /*1e80*/  FMUL R5, R0, R5 ;  /* 0x0000000500057220 */ /* 0x004fca0000400000 */
[----:B------:R0:W-:Y:S01]  /*1e90*/  STG.E desc[UR6][R8.64], R5 ;  /* 0x0000000508007986 */ /* 0x0001e2000c101906 */
[----:B------:R-:W-:Y:S05]  /*1ea0*/  BRA `(.L_x_57) ;  /* 0x0000000000047947 */ /* 0x000fea0003800000 */
.L_x_56:
[----:B------:R1:W-:Y:S02]  /*1eb0*/  STG.E desc[UR6][R8.64], RZ ;  /* 0x000000ff08007986 */ /* 0x0003e4000c101906 */
.L_x_57:
[----:B------:R-:W-:Y:S05]  /*1ec0*/  BSYNC.RECONVERGENT B0 ;  /* 0x0000000000007941 */ /* 0x000fea0003800200 */
.L_x_55:
[----:B------:R-:W-:Y:S01]  /*1ed0*/  ISETP.GE.AND P0, PT, R7, R4, PT ;  /* 0x000000040700720c */ /* 0x000fe20003f06270 */
[----:B------:R-:W-:-:S12]  /*1ee0*/  BSSY.RECONVERGENT B0, `(.L_x_58) ;  /* 0x0000007000007945 */ /* 0x000fd80003800200 */
[----:B------:R-:W-:Y:S05]  /*1ef0*/  @P0 BRA `(.L_x_59) ;  /* 0x0000000000100947 */ /* 0x000fea0003800000 */
[----:B0-----:R-:W2:Y:S02]  /*1f00*/  LDG.E R5, desc[UR6][R8.64+0x4] ;  /* 0x0000040608057981 */ /* 0x001ea4000c1e1900 */
[----:B--2---:R-:W-:-:S05]  /*1f10*/  FMUL R5, R0, R5 ;  /* 0x0000000500057220 */ /* 0x004fca0000400000 */
[----:B------:R0:W-:Y:S01]  /*1f20*/  STG.E desc[UR6][R8.64+0x4], R5 ;  /* 0x0000040508007986 */ /* 0x0001e2000c101906 */
[----:B------:R-:W-:Y:S05]  /*1f30*/  BRA `(.L_x_60) ;  /* 0x0000000000047947 */ /* 0x000fea0003800000 */
.L_x_59:
[----:B------:R2:W-:Y:S02]  /*1f40*/  STG.E desc[UR6][R8.64+0x4], RZ ;  /* 0x000004ff08007986 */ /* 0x0005e4000c101906 */
.L_x_60:
[----:B------:R-:W-:Y:S05]  /*1f50*/  BSYNC.RECONVERGENT B0 ;  /* 0x0000000000007941 */ /* 0x000fea0003800200 */
.L_x_58:
[----:B0-----:R-:W-:Y:S01]  /*1f60*/  VIADD R5, R7, 0x2 ;  /* 0x0000000207057836 */ /* 0x001fe20000000000 */
[----:B------:R-:W-:Y:S04]  /*1f70*/  BSSY.RECONVERGENT B0, `(.L_x_61) ;  /* 0x0000008000007945 */ /* 0x000fe80003800200 */
[----:B------:R-:W-:-:S13]  /*1f80*/  ISETP.GT.AND P0, PT, R5, R4, PT ;  /* 0x000000040500720c */ /* 0x000fda0003f04270 */
[----:B------:R-:W-:Y:S05]  /*1f90*/  @P0 BRA `(.L_x_62) ;  /* 0x0000000000100947 */ /* 0x000fea0003800000 */
[----:B------:R-:W3:Y:S02]  /*1fa0*/  LDG.E R5, desc[UR6][R8.64+0x8] ;  /* 0x0000080608057981 */ /* 0x000ee4000c1e1900 */
[----:B---3--:R-:W-:-:S05]  /*1fb0*/  FMUL R5, R0, R5 ;  /* 0x0000000500057220 */ /* 0x008fca0000400000 */
[----:B------:R0:W-:Y:S01]  /*1fc0*/  STG.E desc[UR6][R8.64+0x8], R5 ;  /* 0x0000080508007986 */ /* 0x0001e2000c101906 */
[----:B------:R-:W-:Y:S05]  /*1fd0*/  BRA `(.L_x_63) ;  /* 0x0000000000047947 */ /* 0x000fea0003800000 */
.L_x_62:
[----:B------:R3:W-:Y:S02]  /*1fe0*/  STG.E desc[UR6][R8.64+0x8], RZ ;  /* 0x000008ff08007986 */ /* 0x0007e4000c101906 */
.L_x_63:
[----:B------:R-:W-:Y:S05]  /*1ff0*/  BSYNC.RECONVERGENT B0 ;  /* 0x0000000000007941 */ /* 0x000fea0003800200 */
.L_x_61:
[----:B0-----:R-:W-:Y:S01]  /*2000*/  VIADD R5, R7, 0x3 ;  /* 0x0000000307057836 */ /* 0x001fe20000000000 */
[----:B------:R-:W-:Y:S04]  /*2010*/  BSSY.RECONVERGENT B0, `(.L_x_64) ;  /* 0x0000008000007945 */ /* 0x000fe80003800200 */
[----:B------:R-:W-:-:S13]  /*2020*/  ISETP.GT.AND P0, PT, R5, R4, PT ;  /* 0x000000040500720c */ /* 0x000fda0003f04270 */
[----:B------:R-:W-:Y:S05]  /*2030*/  @P0 BRA `(.L_x_65) ;  /* 0x0000000000100947 */ /* 0x000fea0003800000 */
[----:B------:R-:W4:Y:S02]  /*2040*/  LDG.E R5, desc[UR6][R8.64+0xc] ;  /* 0x00000c0608057981 */ /* 0x000f24000c1e1900 */
[----:B----4-:R-:W-:-:S05]  /*2050*/  FMUL R5, R0, R5 ;  /* 0x0000000500057220 */ /* 0x010fca0000400000 */
[----:B------:R0:W-:Y:S01]  /*2060*/  STG.E desc[UR6][R8.64+0xc], R5 ;  /* 0x00000c0508007986 */ /* 0x0001e2000c101906 */
[----:B------:R-:W-:Y:S05]  /*2070*/  BRA `(.L_x_66) ;  /* 0x0000000000047947 */ /* 0x000fea0003800000 */
.L_x_65:
[----:B------:R4:W-:Y:S02]  /*2080*/  STG.E desc[UR6][R8.64+0xc], RZ ;  /* 0x00000cff08007986 */ /* 0x0009e4000c101906 */
.L_x_66:
[----:B------:R-:W-:Y:S05]  /*2090*/  BSYNC.RECONVERGENT B0 ;  /* 0x0000000000007941 */ /* 0x000fea0003800200 */
.L_x_64:
[----:B------:R-:W-:-:S07]  /*20a0*/  VIADD R7, R7, 0x4 ;  /* 0x0000000407077836 */ /* 0x000fce0000000000 */
.L_x_54:
[----:B------:R-:W-:-:S13]  /*20b0*/  ISETP.NE.AND P0, PT, R6, RZ, PT ;  /* 0x000000ff0600720c */ /* 0x000fda0003f05270 */
[----:B------:R-:W-:Y:S05]  /*20c0*/  @!P0 EXIT ;  /* 0x000000000000894d */ /* 0x000fea0003800000 */
[----:B------:R-:W-:-:S13]  /*20d0*/  ISETP.NE.AND P0, PT, R6, 0x1, PT ;  /* 0x000000010600780c */ /* 0x000fda0003f05270 */
[----:B------:R-:W-:Y:S05]  /*20e0*/  @!P0 BRA `(.L_x_67) ;  /* 0x0000000000508947 */ /* 0x000fea0003800000 */
[C---:B------:R-:W-:Y:S01]  /*20f0*/  ISETP.GT.AND P0, PT, R7.reuse, R4, PT ;  /* 0x000000040700720c */ /* 0x040fe20003f04270 */
[----:B------:R-:W-:Y:S01]  /*2100*/  BSSY.RECONVERGENT B0, `(.L_x_68) ;  /* 0x0000008000007945 */ /* 0x000fe20003800200 */
[----:B01234-:R-:W-:-:S11]  /*2110*/  IMAD.WIDE.U32 R8, R7, 0x4, R2 ;  /* 0x0000000407087825 */ /* 0x01ffd600078e0002 */
[----:B------:R-:W-:Y:S05]  /*2120*/  @P0 BRA `(.L_x_69) ;  /* 0x0000000000100947 */ /* 0x000fea0003800000 */
[----:B------:R-:W2:Y:S02]  /*2130*/  LDG.E R5, desc[UR6][R8.64] ;  /* 0x0000000608057981 */ /* 0x000ea4000c1e1900 */
[----:B--2---:R-:W-:-:S05]  /*2140*/  FMUL R5, R0, R5 ;  /* 0x0000000500057220 */ /* 0x004fca0000400000 */
[----:B------:R1:W-:Y:S01]  /*2150*/  STG.E desc[UR6][R8.64], R5 ;  /* 0x0000000508007986 */ /* 0x0003e2000c101906 */
[----:B------:R-:W-:Y:S05]  /*2160*/  BRA `(.L_x_70) ;  /* 0x0000000000047947 */ /* 0x000fea0003800000 */
.L_x_69:
[----:B------:R0:W-:Y:S02]  /*2170*/  STG.E desc[UR6][R8.64], RZ ;  /* 0x000000ff08007986 */ /* 0x0001e4000c101906 */
.L_x_70:
[----:B------:R-:W-:Y:S05]  /*2180*/  BSYNC.RECONVERGENT B0 ;  /* 0x0000000000007941 */ /* 0x000fea0003800200 */
.L_x_68:
[----:B------:R-:W-:Y:S01]  /*2190*/  ISETP.GE.AND P0, PT, R7, R4, PT ;  /* 0x000000040700720c */ /* 0x000fe20003f06270 */
[----:B------:R-:W-:-:S12]  /*21a0*/  BSSY.RECONVERGENT B0, `(.L_x_71) ;  /* 0x0000007000007945 */ /* 0x000fd80003800200 */
[----:B------:R-:W-:Y:S05]  /*21b0*/  @P0 BRA `(.L_x_72) ;  /* 0x0000000000100947 */ /* 0x000fea0003800000 */
[----:B-1----:R-:W2:Y:S02]  /*21c0*/  LDG.E R5, desc[UR6][R8.64+0x4] ;  /* 0x0000040608057981 */ /* 0x002ea4000c1e1900 */
[----:B--2---:R-:W-:-:S05]  /*21d0*/  FMUL R5, R0, R5 ;  /* 0x0000000500057220 */ /* 0x004fca0000400000 */
[----:B------:R1:W-:Y:S01]  /*21e0*/  STG.E desc[UR6][R8.64+0x4], R5 ;  /* 0x0000040508007986 */ /* 0x0003e2000c101906 */
[----:B------:R-:W-:Y:S05]  /*21f0*/  BRA `(.L_x_73) ;  /* 0x0000000000047947 */ /* 0x000fea0003800000 */
.L_x_72:
[----:B------:R2:W-:Y:S02]  /*2200*/  STG.E desc[UR6][R8.64+0x4], RZ ;  /* 0x000004ff08007986 */ /* 0x0005e4000c101906 */
.L_x_73:
[----:B------:R-:W-:Y:S05]  /*2210*/  BSYNC.RECONVERGENT B0 ;  /* 0x0000000000007941 */ /* 0x000fea0003800200 */
.L_x_71:
[----:B------:R-:W-:-:S07]  /*2220*/  VIADD R7, R7, 0x2 ;  /* 0x0000000207077836 */ /* 0x000fce0000000000 */
.L_x_67:
[----:B01----:R-:W-:-:S04]  /*2230*/  LOP3.LUT R5, R11, 0x1, RZ, 0xc0, !PT ;  /* 0x000000010b057812 */ /* 0x003fc800078ec0ff */
[----:B------:R-:W-:-:S13]  /*2240*/  ISETP.NE.U32.AND P0, PT, R5, 0x1, PT ;  /* 0x000000010500780c */ /* 0x000fda0003f05070 */
[----:B------:R-:W-:Y:S05]  /*2250*/  @P0 EXIT ;  /* 0x000000000000094d */ /* 0x000fea0003800000 */
[----:B------:R-:W-:-:S13]  /*2260*/  ISETP.GT.AND P0, PT, R7, R4, PT ;  /* 0x000000040700720c */ /* 0x000fda0003f04270 */
[----:B------:R-:W-:Y:S05]  /*2270*/  @P0 BRA `(.L_x_74) ;  /* 0x0000000000140947 */ /* 0x000fea0003800000 */
[----:B------:R-:W-:-:S05]  /*2280*/  IMAD.WIDE.U32 R2, R7, 0x4, R2 ;  /* 0x0000000407027825 */ /* 0x000fca00078e0002 */
[----:B------:R-:W5:Y:S02]  /*2290*/  LDG.E R5, desc[UR6][R2.64] ;  /* 0x0000000602057981 */ /* 0x000f64000c1e1900 */
[----:B-----5:R-:W-:-:S05]  /*22a0*/  FMUL R5, R0, R5 ;  /* 0x0000000500057220 */ /* 0x020fca0000400000 */
[----:B------:R-:W-:Y:S01]  /*22b0*/  STG.E desc[UR6][R2.64], R5 ;  /* 0x0000000502007986 */ /* 0x000fe2000c101906 */
[----:B------:R-:W-:Y:S05]  /*22c0*/  EXIT ;  /* 0x000000000000794d */ /* 0x000fea0003800000 */
.L_x_74:
[----:B------:R-:W-:-:S05]  /*22d0*/  IMAD.WIDE.U32 R2, R7, 0x4, R2 ;  /* 0x0000000407027825 */ /* 0x000fca00078e0002 */
[----:B------:R-:W-:Y:S01]  /*22e0*/  STG.E desc[UR6][R2.64], RZ ;  /* 0x000000ff02007986 */ /* 0x000fe2000c101906 */
[----:B------:R-:W-:Y:S05]  /*22f0*/  EXIT ;  /* 0x000000000000794d */ /* 0x000fea0003800000 */
        .weak           $__internal_0_$__cuda_sm20_rcp_rn_f32_slowpath
        .type           $__internal_0_$__cuda_sm20_rcp_rn_f32_slowpath,@function
        .size           $__internal_0_$__cuda_sm20_rcp_rn_f32_slowpath,(.L_x_93 - $__internal_0_$__cuda_sm20_rcp_rn_f32_slowpath)
$__internal_0_$__cuda_sm20_rcp_rn_f32_slowpath:
[----:B------:R-:W-:Y:S01]  /*2300*/  IMAD.SHL.U32 R2, R0, 0x2, RZ ;  /* 0x0000000200027824 */ /* 0x000fe200078e00ff */
[----:B------:R-:W-:Y:S04]  /*2310*/  BSSY.RECONVERGENT B1, `(.L_x_75) ;  /* 0x0000030000017945 */ /* 0x000fe80003800200 */
[----:B------:R-:W-:-:S04]  /*2320*/  SHF.R.U32.HI R9, RZ, 0x18, R2 ;  /* 0x00000018ff097819 */ /* 0x000fc80000011602 */
[----:B------:R-:W-:-:S13]  /*2330*/  ISETP.NE.U32.AND P0, PT, R9, RZ, PT ;  /* 0x000000ff0900720c */ /* 0x000fda0003f05070 */
[----:B------:R-:W-:Y:S05]  /*2340*/  @P0 BRA `(.L_x_76) ;  /* 0x0000000000280947 */ /* 0x000fea0003800000 */
[----:B------:R-:W-:-:S05]  /*2350*/  IMAD.SHL.U32 R2, R0, 0x2, RZ ;  /* 0x0000000200027824 */ /* 0x000fca00078e00ff */
[----:B------:R-:W-:-:S13]  /*2360*/  ISETP.NE.AND P0, PT, R2, RZ, PT ;  /* 0x000000ff0200720c */ /* 0x000fda0003f05270 */
[----:B------:R-:W-:Y:S01]  /*2370*/  @P0 FFMA R7, R0, 1.84467440737095516160e+19, RZ ;  /* 0x5f80000000070823 */ /* 0x000fe200000000ff */
[----:B------:R-:W-:Y:S08]  /*2380*/  @!P0 MUFU.RCP R3, R0 ;  /* 0x0000000000038308 */ /* 0x000ff00000001000 */
[----:B------:R-:W0:Y:S02]  /*2390*/  @P0 MUFU.RCP R2, R7 ;  /* 0x0000000700020308 */ /* 0x000e240000001000 */
[----:B0-----:R-:W-:-:S04]  /*23a0*/  @P0 FFMA R9, R7, R2, -1 ;  /* 0xbf80000007090423 */ /* 0x001fc80000000002 */
[----:B------:R-:W-:-:S04]  /*23b0*/  @P0 FADD.FTZ R9, -R9, -RZ ;  /* 0x800000ff09090221 */ /* 0x000fc80000010100 */
[----:B------:R-:W-:-:S04]  /*23c0*/  @P0 FFMA R2, R2, R9, R2 ;  /* 0x0000000902020223 */ /* 0x000fc80000000002 */
[----:B------:R-:W-:Y:S01]  /*23d0*/  @P0 FFMA R3, R2, 1.84467440737095516160e+19, RZ ;  /* 0x5f80000002030823 */ /* 0x000fe200000000ff */
[----:B------:R-:W-:Y:S06]  /*23e0*/  BRA `(.L_x_77) ;  /* 0x0000000000887947 */ /* 0x000fec0003800000 */
.L_x_76:
[----:B------:R-:W-:-:S05]  /*23f0*/  VIADD R11, R9, 0xffffff03 ;  /* 0xffffff03090b7836 */ /* 0x000fca0000000000 */
[----:B------:R-:W-:-:S13]  /*2400*/  ISETP.GT.U32.AND P0, PT, R11, 0x1, PT ;  /* 0x000000010b00780c */ /* 0x000fda0003f04070 */
[----:B------:R-:W-:Y:S05]  /*2410*/  @P0 BRA `(.L_x_78) ;  /* 0x0000000000780947 */ /* 0x000fea0003800000 */
[----:B------:R-:W-:Y:S01]  /*2420*/  LOP3.LUT R2, R0, 0x7fffff, RZ, 0xc0, !PT ;  /* 0x007fffff00027812 */ /* 0x000fe200078ec0ff */
[----:B------:R-:W-:-:S03]  /*2430*/  IMAD.MOV.U32 R12, RZ, RZ, 0x3 ;  /* 0x00000003ff0c7424 */ /* 0x000fc600078e00ff */
[----:B------:R-:W-:Y:S02]  /*2440*/  LOP3.LUT R2, R2, 0x3f800000, RZ, 0xfc, !PT ;  /* 0x3f80000002027812 */ /* 0x000fe400078efcff */
[----:B------:R-:W-:Y:S02]  /*2450*/  SHF.L.U32 R12, R12, R11, RZ ;  /* 0x0000000b0c0c7219 */ /* 0x000fe400000006ff */
[----:B------:R-:W0:Y:S02]  /*2460*/  MUFU.RCP R3, R2 ;  /* 0x0000000200037308 */ /* 0x000e240000001000 */
[----:B0-----:R-:W-:-:S04]  /*2470*/  FFMA R7, R2, R3, -1 ;  /* 0xbf80000002077423 */ /* 0x001fc80000000003 */
[----:B------:R-:W-:-:S04]  /*2480*/  FADD.FTZ R10, -R7, -RZ ;  /* 0x800000ff070a7221 */ /* 0x000fc80000010100 */
[CCC-:B------:R-:W-:Y:S01]  /*2490*/  FFMA.RM R7, R3.reuse, R10.reuse, R3.reuse ;  /* 0x0000000a03077223 */ /* 0x1c0fe20000004003 */
[----:B------:R-:W-:-:S04]  /*24a0*/  FFMA.RP R10, R3, R10, R3 ;  /* 0x0000000a030a7223 */ /* 0x000fc80000008003 */
[C---:B------:R-:W-:Y:S02]  /*24b0*/  LOP3.LUT R3, R7.reuse, 0x7fffff, RZ, 0xc0, !PT ;  /* 0x007fffff07037812 */ /* 0x040fe400078ec0ff */
[----:B------:R-:W-:Y:S02]  /*24c0*/  FSETP.NEU.FTZ.AND P0, PT, R7, R10, PT ;  /* 0x0000000a0700720b */ /* 0x000fe40003f1d000 */
[----:B------:R-:W-:Y:S02]  /*24d0*/  LOP3.LUT R3, R3, 0x800000, RZ, 0xfc, !PT ;  /* 0x0080000003037812 */ /* 0x000fe400078efcff */
[----:B------:R-:W-:Y:S02]  /*24e0*/  SEL R7, RZ, 0xffffffff, !P0 ;  /* 0xffffffffff077807 */ /* 0x000fe40004000000 */
[----:B------:R-:W-:-:S03]  /*24f0*/  LOP3.LUT R12, R12, R3, RZ, 0xc0, !PT ;  /* 0x000000030c0c7212 */ /* 0x000fc600078ec0ff */
[----:B------:R-:W-:Y:S01]  /*2500*/  IMAD.MOV R2, RZ, RZ, -R7 ;  /* 0x000000ffff027224 */ /* 0x000fe200078e0a07 */
[----:B------:R-:W-:-:S04]  /*2510*/  SHF.R.U32.HI R12, RZ, R11, R12 ;  /* 0x0000000bff0c7219 */ /* 0x000fc8000001160c */
[----:B------:R-:W-:Y:S02]  /*2520*/  LOP3.LUT P1, RZ, R2, R11, R3, 0xf8, !PT ;  /* 0x0000000b02ff7212 */ /* 0x000fe4000782f803 */
[C---:B------:R-:W-:Y:S02]  /*2530*/  LOP3.LUT P0, RZ, R12.reuse, 0x1, RZ, 0xc0, !PT ;  /* 0x000000010cff7812 */ /* 0x040fe4000780c0ff */
[----:B------:R-:W-:-:S04]  /*2540*/  LOP3.LUT P2, RZ, R12, 0x2, RZ, 0xc0, !PT ;  /* 0x000000020cff7812 */ /* 0x000fc8000784c0ff */
[----:B------:R-:W-:Y:S02]  /*2550*/  PLOP3.LUT P0, PT, P0, P1, P2, 0xe0, 0x0 ;  /* 0x000000000000781c */ /* 0x000fe40000703c20 */
[----:B------:R-:W-:Y:S02]  /*2560*/  LOP3.LUT P1, RZ, R0, 0x7fffff, RZ, 0xc0, !PT ;  /* 0x007fffff00ff7812 */ /* 0x000fe4000782c0ff */
[----:B------:R-:W-:-:S05]  /*2570*/  SEL R2, RZ, 0x1, !P0 ;  /* 0x00000001ff027807 */ /* 0x000fca0004000000 */
[----:B------:R-:W-:-:S05]  /*2580*/  IMAD.MOV R2, RZ, RZ, -R2 ;  /* 0x000000ffff027224 */ /* 0x000fca00078e0a02 */
[----:B------:R-:W-:Y:S01]  /*2590*/  ISETP.GE.AND P0, PT, R2, RZ, PT ;  /* 0x000000ff0200720c */ /* 0x000fe20003f06270 */
[----:B------:R-:W-:-:S05]  /*25a0*/  VIADD R2, R9, 0xffffff04 ;  /* 0xffffff0409027836 */ /* 0x000fca0000000000 */
[----:B------:R-:W-:-:S07]  /*25b0*/  SHF.R.U32.HI R3, RZ, R2, R3 ;  /* 0x00000002ff037219 */ /* 0x000fce0000011603 */
[----:B------:R-:W-:-:S04]  /*25c0*/  @!P0 VIADD R3, R3, 0x1 ;  /* 0x0000000103038836 */ /* 0x000fc80000000000 */
[----:B------:R-:W-:-:S05]  /*25d0*/  @!P1 IMAD.SHL.U32 R3, R3, 0x2, RZ ;  /* 0x0000000203039824 */ /* 0x000fca00078e00ff */
[----:B------:R-:W-:Y:S01]  /*25e0*/  LOP3.LUT R3, R3, 0x80000000, R0, 0xf8, !PT ;  /* 0x8000000003037812 */ /* 0x000fe200078ef800 */
[----:B------:R-:W-:Y:S06]  /*25f0*/  BRA `(.L_x_77) ;  /* 0x0000000000047947 */ /* 0x000fec0003800000 */
.L_x_78:
[----:B------:R0:W1:Y:S02]  /*2600*/  MUFU.RCP R3, R0 ;  /* 0x0000000000037308 */ /* 0x0000640000001000 */
.L_x_77:
[----:B------:R-:W-:Y:S05]  /*2610*/  BSYNC.RECONVERGENT B1 ;  /* 0x0000000000017941 */ /* 0x000fea0003800200 */
.L_x_75:
[----:B------:R-:W-:-:S04]  /*2620*/  IMAD.MOV.U32 R9, RZ, RZ, 0x0 ;  /* 0x00000000ff097424 */ /* 0x000fc800078e00ff */
[----:B01----:R-:W-:Y:S05]  /*2630*/  RET.REL.NODEC R8 `(_Z25attention_softmax_kernel1PfS_iii) ;  /* 0xffffffd808707950 */ /* 0x003fea0003c3ffff */
.L_x_79:
        /* <DEDUP_REMOVED lines=12> */
.L_x_93:


//--------------------- .text._Z27attention_query_key_kernel1PfS_iiii --------------------------
	.section	.text._Z27attention_query_key_kernel1PfS_iiii,"ax",@progbits
	.align	128
        .global         _Z27attention_query_key_kernel1PfS_iiii
        .type           _Z27attention_query_key_kernel1PfS_iiii,@function
        .size           _Z27attention_query_key_kernel1PfS_iiii,(.L_x_95 - _Z27attention_query_key_kernel1PfS_iiii)
        .other          _Z27attention_query_key_kernel1PfS_iiii,@"STO_CUDA_ENTRY STV_DEFAULT"
_Z27attention_query_key_kernel1PfS_iiii:
.text._Z27attention_query_key_kernel1PfS_iiii:
[----:B------:R-:W-:Y:S01]  /*0000*/  LDC R1, c[0x0][0x37c] ;  /* 0x0000df00ff017b82 */ /* 0x000fe20000000800 */
[----:B------:R-:W0:Y:S07]  /*0010*/  S2R R7, SR_TID.X ;  /* 0x0000000000077919 */ /* 0x000e2e0000002100 */
[----:B------:R-:W1:Y:S08]  /*0020*/  LDC.64 R2, c[0x0][0x390] ;  /* 0x0000e400ff027b82 */ /* 0x000e700000000a00 */
[----:B------:R-:W0:Y:S08]  /*0030*/  S2UR UR4, SR_CTAID.X ;  /* 0x00000000000479c3 */ /* 0x000e300000002500 */
[----:B------:R-:W0:Y:S08]  /*0040*/  LDC R4, c[0x0][0x360] ;  /* 0x0000d800ff047b82 */ /* 0x000e300000000800 */
[----:B------:R-:W2:Y:S01]  /*0050*/  LDC R0, c[0x0][0x39c] ;  /* 0x0000e700ff007b82 */ /* 0x000ea20000000800 */
[----:B-1----:R-:W-:-:S04]  /*0060*/  IMAD R2, R3, R2, RZ ;  /* 0x0000000203027224 */ /* 0x002fc800078e02ff */
[----:B------:R-:W-:Y:S02]  /*0070*/  IMAD R5, R2, R3, RZ ;  /* 0x0000000302057224 */ /* 0x000fe400078e02ff */
[----:B0-----:R-:W-:Y:S02]  /*0080*/  IMAD R2, R4, UR4, R7 ;  /* 0x0000000404027c24 */ /* 0x001fe4000f8e0207 */
[----:B--2---:R-:W-:-:S05]  /*0090*/  IMAD R5, R5, R0, RZ ;  /* 0x0000000005057224 */ /* 0x004fca00078e02ff */
[----:B------:R-:W-:-:S13]  /*00a0*/  ISETP.GE.AND P0, PT, R2, R5, PT ;  /* 0x000000050200720c */ /* 0x000fda0003f06270 */
[----:B------:R-:W-:Y:S05]  /*00b0*/  @P0 EXIT ;  /* 0x000000000000094d */ /* 0x000fea0003800000 */
[----:B------:R-:W-:-:S04]  /*00c0*/  IABS R11, R3 ;  /* 0x00000003000b7213 */ /* 0x000fc80000000000 */
[----:B------:R-:W0:Y:S08]  /*00d0*/  I2F.RP R7, R11 ;  /* 0x0000000b00077306 */ /* 0x000e300000209400 */
[----:B0-----:R-:W0:Y:S02]  /*00e0*/  MUFU.RCP R7, R7 ;  /* 0x0000000700077308 */ /* 0x001e240000001000 */
[----:B0-----:R-:W-:-:S06]  /*00f0*/  VIADD R4, R7, 0xffffffe ;  /* 0x0ffffffe07047836 */ /* 0x001fcc0000000000 */
[----:B------:R0:W1:Y:S02]  /*0100*/  F2I.FTZ.U32.TRUNC.NTZ R5, R4 ;  /* 0x0000000400057305 */ /* 0x000064000021f000 */
[----:B0-----:R-:W-:Y:S02]  /*0110*/  IMAD.MOV.U32 R4, RZ, RZ, RZ ;  /* 0x000000ffff047224 */ /* 0x001fe400078e00ff */
[----:B-1----:R-:W-:-:S04]  /*0120*/  IMAD.MOV R6, RZ, RZ, -R5 ;  /* 0x000000ffff067224 */ /* 0x002fc800078e0a05 */
[----:B------:R-:W-:Y:S01]  /*0130*/  IMAD R9, R6, R11, RZ ;  /* 0x0000000b06097224 */ /* 0x000fe200078e02ff */
[----:B------:R-:W-:-:S03]  /*0140*/  IABS R6, R2 ;  /* 0x0000000200067213 */ /* 0x000fc60000000000 */
[----:B------:R-:W-:Y:S01]  /*0150*/  IMAD.HI.U32 R5, R5, R9, R4 ;  /* 0x0000000905057227 */ /* 0x000fe200078e0004 */
[-C--:B------:R-:W-:Y:S02]  /*0160*/  LOP3.LUT R4, R2, R3.reuse, RZ, 0x3c, !PT ;  /* 0x0000000302047212 */ /* 0x080fe400078e3cff */
[----:B------:R-:W-:Y:S02]  /*0170*/  LOP3.LUT R9, RZ, R3, RZ, 0x33, !PT ;  /* 0x00000003ff097212 */ /* 0x000fe400078e33ff */
[----:B------:R-:W-:Y:S01]  /*0180*/  ISETP.GE.AND P2, PT, R4, RZ, PT ;  /* 0x000000ff0400720c */ /* 0x000fe20003f46270 */
[----:B------:R-:W-:-:S04]  /*0190*/  IMAD.HI.U32 R8, R5, R6, RZ ;  /* 0x0000000605087227 */ /* 0x000fc800078e00ff */
[----:B------:R-:W-:-:S04]  /*01a0*/  IMAD.MOV R7, RZ, RZ, -R8 ;  /* 0x000000ffff077224 */ /* 0x000fc800078e0a08 */
[----:B------:R-:W-:-:S05]  /*01b0*/  IMAD R7, R11, R7, R6 ;  /* 0x000000070b077224 */ /* 0x000fca00078e0206 */
[----:B------:R-:W-:-:S13]  /*01c0*/  ISETP.GT.U32.AND P1, PT, R11, R7, PT ;  /* 0x000000070b00720c */ /* 0x000fda0003f24070 */
[----:B------:R-:W-:Y:S01]  /*01d0*/  @!P1 IADD3 R7, PT, PT, R7, -R11, RZ ;  /* 0x8000000b07079210 */ /* 0x000fe20007ffe0ff */
[----:B------:R-:W-:-:S03]  /*01e0*/  @!P1 VIADD R8, R8, 0x1 ;  /* 0x0000000108089836 */ /* 0x000fc60000000000 */
[----:B------:R-:W-:-:S13]  /*01f0*/  ISETP.GE.U32.AND P0, PT, R7, R11, PT ;  /* 0x0000000b0700720c */ /* 0x000fda0003f06070 */
[----:B------:R-:W-:Y:S01]  /*0200*/  @P0 VIADD R8, R8, 0x1 ;  /* 0x0000000108080836 */ /* 0x000fe20000000000 */
[----:B------:R-:W-:-:S03]  /*0210*/  ISETP.NE.AND P0, PT, R3, RZ, PT ;  /* 0x000000ff0300720c */ /* 0x000fc60003f05270 */
[----:B------:R-:W-:-:S05]  /*0220*/  @!P2 IMAD.MOV R8, RZ, RZ, -R8 ;  /* 0x000000ffff08a224 */ /* 0x000fca00078e0a08 */
[----:B------:R-:W-:-:S04]  /*0230*/  SEL R8, R9, R8, !P0 ;  /* 0x0000000809087207 */ /* 0x000fc80004000000 */
[----:B------:R-:W-:Y:S01]  /*0240*/  IABS R4, R8 ;  /* 0x0000000800047213 */ /* 0x000fe20000000000 */
[----:B------:R-:W-:Y:S01]  /*0250*/  IMAD.MOV R7, RZ, RZ, -R8 ;  /* 0x000000ffff077224 */ /* 0x000fe200078e0a08 */
[----:B------:R-:W-:-:S03]  /*0260*/  ISETP.GE.AND P2, PT, R8, RZ, PT ;  /* 0x000000ff0800720c */ /* 0x000fc60003f46270 */
[----:B------:R-:W-:-:S04]  /*0270*/  IMAD.HI.U32 R5, R5, R4, RZ ;  /* 0x0000000405057227 */ /* 0x000fc800078e00ff */
[----:B------:R-:W-:Y:S02]  /*0280*/  IMAD.MOV R5, RZ, RZ, -R5 ;  /* 0x000000ffff057224 */ /* 0x000fe400078e0a05 */
[----:B------:R-:W-:Y:S02]  /*0290*/  IMAD R7, R3, R7, R2 ;  /* 0x0000000703077224 */ /* 0x000fe400078e0202 */
[----:B------:R-:W-:-:S05]  /*02a0*/  IMAD R4, R11, R5, R4 ;  /* 0x000000050b047224 */ /* 0x000fca00078e0204 */
[----:B------:R-:W-:-:S13]  /*02b0*/  ISETP.GT.U32.AND P1, PT, R11, R4, PT ;  /* 0x000000040b00720c */ /* 0x000fda0003f24070 */
[----:B------:R-:W-:-:S04]  /*02c0*/  @!P1 IADD3 R4, PT, PT, R4, -R11, RZ ;  /* 0x8000000b04049210 */ /* 0x000fc80007ffe0ff */
[----:B------:R-:W-:-:S13]  /*02d0*/  ISETP.GT.U32.AND P1, PT, R11, R4, PT ;  /* 0x000000040b00720c */ /* 0x000fda0003f24070 */
[----:B------:R-:W-:-:S04]  /*02e0*/  @!P1 IMAD.IADD R4, R4, 0x1, -R11 ;  /* 0x0000000104049824 */ /* 0x000fc800078e0a0b */
[----:B------:R-:W-:-:S05]  /*02f0*/  @!P2 IMAD.MOV R4, RZ, RZ, -R4 ;  /* 0x000000ffff04a224 */ /* 0x000fca00078e0a04 */
[----:B------:R-:W-:-:S04]  /*0300*/  SEL R10, R9, R4, !P0 ;  /* 0x00000004090a7207 */ /* 0x000fc80004000000 */
[----:B------:R-:W-:-:S13]  /*0310*/  ISETP.GT.AND P0, PT, R7, R10, PT ;  /* 0x0000000a0700720c */ /* 0x000fda0003f04270 */
[----:B------:R-:W-:Y:S05]  /*0320*/  @P0 EXIT ;  /* 0x000000000000094d */ /* 0x000fea0003800000 */
[----:B------:R-:W-:Y:S01]  /*0330*/  IMAD R11, R3, R3, RZ ;  /* 0x00000003030b7224 */ /* 0x000fe200078e02ff */
[-C--:B------:R-:W-:Y:S01]  /*0340*/  IABS R12, R0.reuse ;  /* 0x00000000000c7213 */ /* 0x080fe20000000000 */
[----:B------:R-:W0:Y:S02]  /*0350*/  LDCU.64 UR4, c[0x0][0x358] ;  /* 0x00006b00ff0477ac */ /* 0x000e240008000a00 */
[----:B------:R-:W-:Y:S01]  /*0360*/  IMAD R13, R11, R0, RZ ;  /* 0x000000000b0d7224 */ /* 0x000fe200078e02ff */
[----:B------:R-:W-:Y:S01]  /*0370*/  IABS R8, R11 ;  /* 0x0000000b00087213 */ /* 0x000fe20000000000 */
[----:B------:R-:W-:Y:S03]  /*0380*/  I2F.RP R17, R12 ;  /* 0x0000000c00117306 */ /* 0x000fe60000209400 */
[----:B------:R-:W-:-:S05]  /*0390*/  IABS R14, R13 ;  /* 0x0000000d000e7213 */ /* 0x000fca0000000000 */
[----:B------:R-:W1:Y:S08]  /*03a0*/  I2F.RP R9, R8 ;  /* 0x0000000800097306 */ /* 0x000e700000209400 */
[----:B------:R-:W2:Y:S08]  /*03b0*/  I2F.RP R18, R14 ;  /* 0x0000000e00127306 */ /* 0x000eb00000209400 */
[----:B-1----:R-:W1:Y:S08]  /*03c0*/  MUFU.RCP R9, R9 ;  /* 0x0000000900097308 */ /* 0x002e700000001000 */
[----:B------:R-:W-:Y:S08]  /*03d0*/  MUFU.RCP R17, R17 ;  /* 0x0000001100117308 */ /* 0x000ff00000001000 */
[----:B--2---:R-:W2:Y:S01]  /*03e0*/  MUFU.RCP R18, R18 ;  /* 0x0000001200127308 */ /* 0x004ea20000001000 */
[----:B-1----:R-:W-:-:S07]  /*03f0*/  VIADD R4, R9, 0xffffffe ;  /* 0x0ffffffe09047836 */ /* 0x002fce0000000000 */
[----:B------:R1:W3:Y:S02]  /*0400*/  F2I.FTZ.U32.TRUNC.NTZ R5, R4 ;  /* 0x0000000400057305 */ /* 0x0002e4000021f000 */
[----:B-1----:R-:W-:Y:S01]  /*0410*/  IMAD.MOV.U32 R4, RZ, RZ, RZ ;  /* 0x000000ffff047224 */ /* 0x002fe200078e00ff */
[----:B--2---:R-:W-:Y:S02]  /*0420*/  IADD3 R19, PT, PT, R18, 0xffffffe, RZ ;  /* 0x0ffffffe12137810 */ /* 0x004fe40007ffe0ff */
[----:B---3--:R-:W-:-:S05]  /*0430*/  IADD3 R15, PT, PT, RZ, -R5, RZ ;  /* 0x80000005ff0f7210 */ /* 0x008fca0007ffe0ff */
[----:B------:R-:W-:Y:S01]  /*0440*/  IMAD R9, R15, R8, RZ ;  /* 0x000000080f097224 */ /* 0x000fe200078e02ff */
[----:B------:R-:W-:-:S03]  /*0450*/  IABS R15, R11 ;  /* 0x0000000b000f7213 */ /* 0x000fc60000000000 */
[----:B------:R-:W-:Y:S01]  /*0460*/  IMAD.HI.U32 R5, R5, R9, R4 ;  /* 0x0000000905057227 */ /* 0x000fe200078e0004 */
[----:B------:R-:W-:-:S03]  /*0470*/  LOP3.LUT R4, R2, R11, RZ, 0x3c, !PT ;  /* 0x0000000b02047212 */ /* 0x000fc600078e3cff */
[----:B------:R-:W-:Y:S01]  /*0480*/  IMAD.MOV R9, RZ, RZ, -R15 ;  /* 0x000000ffff097224 */ /* 0x000fe200078e0a0f */
[----:B------:R-:W-:Y:S01]  /*0490*/  ISETP.GE.AND P2, PT, R4, RZ, PT ;  /* 0x000000ff0400720c */ /* 0x000fe20003f46270 */
[----:B------:R-:W-:Y:S01]  /*04a0*/  IMAD.HI.U32 R16, R5, R6, RZ ;  /* 0x0000000605107227 */ /* 0x000fe200078e00ff */
[----:B------:R-:W1:Y:S03]  /*04b0*/  LDC R15, c[0x0][0x398] ;  /* 0x0000e600ff0f7b82 */ /* 0x000e660000000800 */
[----:B------:R-:W-:Y:S02]  /*04c0*/  IMAD R9, R16, R9, R6 ;  /* 0x0000000910097224 */ /* 0x000fe400078e0206 */
[----:B------:R-:W-:Y:S02]  /*04d0*/  VIADD R5, R17, 0xffffffe ;  /* 0x0ffffffe11057836 */ /* 0x000fe40000000000 */
[----:B------:R-:W-:Y:S01]  /*04e0*/  IMAD.MOV.U32 R4, RZ, RZ, RZ ;  /* 0x000000ffff047224 */ /* 0x000fe200078e00ff */
[----:B------:R-:W-:-:S03]  /*04f0*/  ISETP.GT.U32.AND P1, PT, R8, R9, PT ;  /* 0x000000090800720c */ /* 0x000fc60003f24070 */
[----:B------:R-:W2:Y:S10]  /*0500*/  F2I.FTZ.U32.TRUNC.NTZ R5, R5 ;  /* 0x0000000500057305 */ /* 0x000eb4000021f000 */
[----:B------:R-:W-:-:S02]  /*0510*/  @!P1 IMAD.IADD R9, R9, 0x1, -R8 ;  /* 0x0000000109099824 */ /* 0x000fc400078e0a08 */
[----:B------:R-:W-:Y:S01]  /*0520*/  @!P1 VIADD R16, R16, 0x1 ;  /* 0x0000000110109836 */ /* 0x000fe20000000000 */
[----:B------:R-:W-:Y:S02]  /*0530*/  ISETP.NE.AND P1, PT, R11, RZ, PT ;  /* 0x000000ff0b00720c */ /* 0x000fe40003f25270 */
[----:B------:R-:W-:Y:S01]  /*0540*/  ISETP.GE.U32.AND P0, PT, R9, R8, PT ;  /* 0x000000080900720c */ /* 0x000fe20003f06070 */
[----:B--2---:R-:W-:Y:S01]  /*0550*/  IMAD.MOV R17, RZ, RZ, -R5 ;  /* 0x000000ffff117224 */ /* 0x004fe200078e0a05 */
[----:B------:R-:W2:Y:S01]  /*0560*/  F2I.FTZ.U32.TRUNC.NTZ R9, R19 ;  /* 0x0000001300097305 */ /* 0x000ea2000021f000 */
[----:B------:R-:W-:Y:S01]  /*0570*/  IMAD.MOV.U32 R8, RZ, RZ, RZ ;  /* 0x000000ffff087224 */ /* 0x000fe200078e00ff */
[----:B-1----:R-:W-:Y:S01]  /*0580*/  IABS R18, R15 ;  /* 0x0000000f00127213 */ /* 0x002fe20000000000 */
[----:B------:R-:W-:-:S04]  /*0590*/  IMAD R17, R17, R12, RZ ;  /* 0x0000000c11117224 */ /* 0x000fc800078e02ff */
[----:B------:R-:W-:-:S04]  /*05a0*/  IMAD.HI.U32 R4, R5, R17, R4 ;  /* 0x0000001105047227 */ /* 0x000fc800078e0004 */
[----:B------:R-:W-:Y:S02]  /*05b0*/  @P0 VIADD R16, R16, 0x1 ;  /* 0x0000000110100836 */ /* 0x000fe40000000000 */
[----:B--2---:R-:W-:-:S03]  /*05c0*/  IMAD.MOV R19, RZ, RZ, -R9 ;  /* 0x000000ffff137224 */ /* 0x004fc600078e0a09 */
[----:B------:R-:W-:Y:S02]  /*05d0*/  @!P2 IADD3 R16, PT, PT, -R16, RZ, RZ ;  /* 0x000000ff1010a210 */ /* 0x000fe40007ffe1ff */
[----:B------:R-:W-:Y:S01]  /*05e0*/  @!P1 LOP3.LUT R16, RZ, R11, RZ, 0x33, !PT ;  /* 0x0000000bff109212 */ /* 0x000fe200078e33ff */
[----:B------:R-:W-:Y:S01]  /*05f0*/  IMAD R5, R19, R14, RZ ;  /* 0x0000000e13057224 */ /* 0x000fe200078e02ff */
[----:B------:R-:W-:Y:S01]  /*0600*/  IABS R11, R13 ;  /* 0x0000000d000b7213 */ /* 0x000fe20000000000 */
[----:B------:R-:W-:Y:S01]  /*0610*/  IMAD.MOV.U32 R19, RZ, RZ, R18 ;  /* 0x000000ffff137224 */ /* 0x000fe200078e0012 */
[----:B------:R-:W-:Y:S01]  /*0620*/  IABS R17, R16 ;  /* 0x0000001000117213 */ /* 0x000fe20000000000 */
[----:B------:R-:W-:Y:S01]  /*0630*/  IMAD.HI.U32 R9, R9, R5, R8 ;  /* 0x0000000509097227 */ /* 0x000fe200078e0008 */
[----:B------:R-:W-:Y:S02]  /*0640*/  LOP3.LUT R8, R15, R0, RZ, 0x3c, !PT ;  /* 0x000000000f087212 */ /* 0x000fe400078e3cff */
[----:B------:R-:W-:Y:S01]  /*0650*/  ISETP.GE.AND P4, PT, R16, RZ, PT ;  /* 0x000000ff1000720c */ /* 0x000fe20003f86270 */
[----:B------:R-:W-:Y:S01]  /*0660*/  IMAD.HI.U32 R5, R4, R17, RZ ;  /* 0x0000001104057227 */ /* 0x000fe200078e00ff */
[----:B------:R-:W-:-:S03]  /*0670*/  ISETP.GE.AND P5, PT, R8, RZ, PT ;  /* 0x000000ff0800720c */ /* 0x000fc60003fa6270 */
[----:B------:R-:W-:Y:S01]  /*0680*/  IMAD.MOV R11, RZ, RZ, -R11 ;  /* 0x000000ffff0b7224 */ /* 0x000fe200078e0a0b */
[----:B------:R-:W-:Y:S01]  /*0690*/  IADD3 R5, PT, PT, -R5, RZ, RZ ;  /* 0x000000ff05057210 */ /* 0x000fe20007ffe1ff */
[----:B------:R-:W-:-:S04]  /*06a0*/  IMAD.HI.U32 R9, R9, R6, RZ ;  /* 0x0000000609097227 */ /* 0x000fc800078e00ff */
[----:B------:R-:W-:-:S04]  /*06b0*/  IMAD.HI.U32 R4, R4, R19, RZ ;  /* 0x0000001304047227 */ /* 0x000fc800078e00ff */
[----:B------:R-:W-:Y:S02]  /*06c0*/  IMAD R11, R9, R11, R6 ;  /* 0x0000000b090b7224 */ /* 0x000fe400078e0206 */
[----:B------:R-:W-:Y:S02]  /*06d0*/  IMAD.MOV R6, RZ, RZ, -R4 ;  /* 0x000000ffff067224 */ /* 0x000fe400078e0a04 */
[----:B------:R-:W-:Y:S01]  /*06e0*/  IMAD R5, R12, R5, R17 ;  /* 0x000000050c057224 */ /* 0x000fe200078e0211 */
[----:B------:R-:W-:Y:S01]  /*06f0*/  ISETP.GT.U32.AND P3, PT, R14, R11, PT ;  /* 0x0000000b0e00720c */ /* 0x000fe20003f64070 */
[----:B------:R-:W-:Y:S01]  /*0700*/  IMAD R17, R12, R6, R19 ;  /* 0x000000060c117224 */ /* 0x000fe200078e0213 */
[----:B------:R-:W-:Y:S02]  /*0710*/  LOP3.LUT R6, R2, R13, RZ, 0x3c, !PT ;  /* 0x0000000d02067212 */ /* 0x000fe400078e3cff */
[C---:B------:R-:W-:Y:S02]  /*0720*/  ISETP.GT.U32.AND P1, PT, R12.reuse, R5, PT ;  /* 0x000000050c00720c */ /* 0x040fe40003f24070 */
[----:B------:R-:W-:-:S07]  /*0730*/  ISETP.GT.U32.AND P0, PT, R12, R17, PT ;  /* 0x000000110c00720c */ /* 0x000fce0003f04070 */
[----:B------:R-:W-:Y:S01]  /*0740*/  @!P3 IMAD.IADD R11, R11, 0x1, -R14 ;  /* 0x000000010b0bb824 */ /* 0x000fe200078e0a0e */
[----:B------:R-:W-:Y:S02]  /*0750*/  @!P3 IADD3 R9, PT, PT, R9, 0x1, RZ ;  /* 0x000000010909b810 */ /* 0x000fe40007ffe0ff */
[----:B------:R-:W-:Y:S01]  /*0760*/  ISETP.GE.AND P3, PT, R6, RZ, PT ;  /* 0x000000ff0600720c */ /* 0x000fe20003f66270 */
[--C-:B------:R-:W-:Y:S01]  /*0770*/  @!P1 IMAD.IADD R5, R5, 0x1, -R12.reuse ;  /* 0x0000000105059824 */ /* 0x100fe200078e0a0c */
[----:B------:R-:W-:Y:S01]  /*0780*/  ISETP.GE.U32.AND P6, PT, R11, R14, PT ;  /* 0x0000000e0b00720c */ /* 0x000fe20003fc6070 */
[----:B------:R-:W-:Y:S02]  /*0790*/  @!P0 IMAD.IADD R17, R17, 0x1, -R12 ;  /* 0x0000000111118824 */ /* 0x000fe400078e0a0c */
[----:B------:R-:W-:Y:S01]  /*07a0*/  @!P0 VIADD R4, R4, 0x1 ;  /* 0x0000000104048836 */ /* 0x000fe20000000000 */
[----:B------:R-:W-:Y:S02]  /*07b0*/  ISETP.GT.U32.AND P1, PT, R12, R5, PT ;  /* 0x000000050c00720c */ /* 0x000fe40003f24070 */
[----:B------:R-:W-:-:S02]  /*07c0*/  ISETP.GE.U32.AND P2, PT, R17, R12, PT ;  /* 0x0000000c1100720c */ /* 0x000fc40003f46070 */
[----:B------:R-:W-:Y:S02]  /*07d0*/  ISETP.NE.AND P0, PT, R0, RZ, PT ;  /* 0x000000ff0000720c */ /* 0x000fe40003f05270 */
[----:B------:R-:W-:-:S03]  /*07e0*/  LOP3.LUT R0, RZ, R0, RZ, 0x33, !PT ;  /* 0x00000000ff007212 */ /* 0x000fc600078e33ff */
[----:B------:R-:W-:Y:S01]  /*07f0*/  @P6 VIADD R9, R9, 0x1 ;  /* 0x0000000109096836 */ /* 0x000fe20000000000 */
[----:B------:R-:W-:-:S03]  /*0800*/  ISETP.NE.AND P6, PT, R13, RZ, PT ;  /* 0x000000ff0d00720c */ /* 0x000fc60003fc5270 */
[----:B------:R-:W-:Y:S01]  /*0810*/  @!P1 IMAD.IADD R5, R5, 0x1, -R12 ;  /* 0x0000000105059824 */ /* 0x000fe200078e0a0c */
[----:B------:R-:W-:Y:S01]  /*0820*/  MOV R6, R9 ;  /* 0x0000000900067202 */ /* 0x000fe20000000f00 */
[----:B------:R-:W-:Y:S02]  /*0830*/  @P2 VIADD R4, R4, 0x1 ;  /* 0x0000000104042836 */ /* 0x000fe40000000000 */
[----:B------:R-:W-:Y:S02]  /*0840*/  @!P4 IMAD.MOV R5, RZ, RZ, -R5 ;  /* 0x000000ffff05c224 */ /* 0x000fe400078e0a05 */
[----:B------:R-:W-:Y:S02]  /*0850*/  IMAD.MOV.U32 R9, RZ, RZ, R4 ;  /* 0x000000ffff097224 */ /* 0x000fe400078e0004 */
[----:B------:R-:W-:Y:S01]  /*0860*/  IMAD R4, R15, 0x3, RZ ;  /* 0x000000030f047824 */ /* 0x000fe200078e02ff */
[----:B------:R-:W-:Y:S01]  /*0870*/  SEL R5, R0, R5, !P0 ;  /* 0x0000000500057207 */ /* 0x000fe20004000000 */
[----:B------:R-:W-:-:S02]  /*0880*/  @!P5 IMAD.MOV R9, RZ, RZ, -R9 ;  /* 0x000000ffff09d224 */ /* 0x000fc400078e0a09 */
[----:B------:R-:W-:Y:S01]  /*0890*/  @!P3 IMAD.MOV R6, RZ, RZ, -R6 ;  /* 0x000000ffff06b224 */ /* 0x000fe200078e0a06 */
[----:B------:R-:W-:Y:S01]  /*08a0*/  @!P6 LOP3.LUT R6, RZ, R13, RZ, 0x33, !PT ;  /* 0x0000000dff06e212 */ /* 0x000fe200078e33ff */
[----:B------:R-:W-:Y:S01]  /*08b0*/  IMAD R3, R4, R3, RZ ;  /* 0x0000000304037224 */ /* 0x000fe200078e02ff */
[----:B------:R-:W-:Y:S02]  /*08c0*/  SEL R0, R0, R9, !P0 ;  /* 0x0000000900007207 */ /* 0x000fe40004000000 */
[----:B------:R-:W-:Y:S01]  /*08d0*/  CS2R R12, SRZ ;  /* 0x00000000000c7805 */ /* 0x000fe2000001ff00 */
[----:B------:R-:W-:Y:S01]  /*08e0*/  IMAD R6, R6, R3, RZ ;  /* 0x0000000306067224 */ /* 0x000fe200078e02ff */
[----:B------:R-:W-:Y:S01]  /*08f0*/  ISETP.GE.AND P0, PT, R0, 0x1, PT ;  /* 0x000000010000780c */ /* 0x000fe20003f06270 */
[----:B------:R-:W-:Y:S02]  /*0900*/  IMAD R3, R10, R4, RZ ;  /* 0x000000040a037224 */ /* 0x000fe400078e02ff */
[----:B------:R-:W-:Y:S01]  /*0910*/  IMAD R10, R5, R0, RZ ;  /* 0x00000000050a7224 */ /* 0x000fe200078e02ff */
[----:B------:R-:W-:Y:S01]  /*0920*/  SHF.R.S32.HI R5, RZ, 0x1f, R6 ;  /* 0x0000001fff057819 */ /* 0x000fe20000011406 */
[----:B------:R-:W-:Y:S01]  /*0930*/  IMAD R4, R7, R4, RZ ;  /* 0x0000000407047224 */ /* 0x000fe200078e02ff */
[----:B------:R-:W-:-:S02]  /*0940*/  SHF.R.S32.HI R8, RZ, 0x1f, R3 ;  /* 0x0000001fff087819 */ /* 0x000fc40000011403 */
[----:B------:R-:W-:Y:S02]  /*0950*/  IADD3 R3, P1, P2, R10, R6, R3 ;  /* 0x000000060a037210 */ /* 0x000fe40007a3e003 */
[----:B------:R-:W-:-:S04]  /*0960*/  SHF.R.S32.HI R9, RZ, 0x1f, R10 ;  /* 0x0000001fff097819 */ /* 0x000fc8000001140a */
[----:B------:R-:W-:Y:S01]  /*0970*/  IADD3.X R8, PT, PT, R9, R5, R8, P1, P2 ;  /* 0x0000000509087210 */ /* 0x000fe20000fe4408 */
[----:B0-----:R-:W-:Y:S06]  /*0980*/  @!P0 BRA `(.L_x_80) ;  /* 0x0000000400d48947 */ /* 0x001fec0003800000 */
[----:B------:R-:W-:Y:S01]  /*0990*/  ISETP.GE.U32.AND P1, PT, R0, 0x8, PT ;  /* 0x000000080000780c */ /* 0x000fe20003f26070 */
[----:B------:R-:W-:Y:S01]  /*09a0*/  IMAD.MOV.U32 R12, RZ, RZ, RZ ;  /* 0x000000ffff0c7224 */ /* 0x000fe200078e00ff */
[--C-:B------:R-:W-:Y:S02]  /*09b0*/  IADD3 R11, P0, P2, R6, R4, R15.reuse ;  /* 0x00000004060b7210 */ /* 0x100fe40007a1e00f */
[----:B------:R-:W-:Y:S02]  /*09c0*/  SHF.R.S32.HI R15, RZ, 0x1f, R15 ;  /* 0x0000001fff0f7819 */ /* 0x000fe4000001140f */
[----:B------:R-:W-:Y:S02]  /*09d0*/  SHF.R.S32.HI R4, RZ, 0x1f, R4 ;  /* 0x0000001fff047819 */ /* 0x000fe40000011404 */
[----:B------:R-:W-:Y:S02]  /*09e0*/  LOP3.LUT R24, R0, 0x7, RZ, 0xc0, !PT ;  /* 0x0000000700187812 */ /* 0x000fe400078ec0ff */
[----:B------:R-:W-:-:S02]  /*09f0*/  IADD3.X R4, PT, PT, R5, R4, R15, P0, P2 ;  /* 0x0000000405047210 */ /* 0x000fc400007e440f */
[----:B------:R-:W-:Y:S01]  /*0a00*/  IADD3 R11, P2, PT, R10, R11, RZ ;  /* 0x0000000b0a0b7210 */ /* 0x000fe20007f5e0ff */
[----:B------:R-:W-:Y:S01]  /*0a10*/  IMAD.MOV.U32 R10, RZ, RZ, RZ ;  /* 0x000000ffff0a7224 */ /* 0x000fe200078e00ff */
[----:B------:R-:W-:Y:S02]  /*0a20*/  ISETP.NE.AND P0, PT, R24, RZ, PT ;  /* 0x000000ff1800720c */ /* 0x000fe40003f05270 */
[----:B------:R-:W-:Y:S01]  /*0a30*/  IADD3.X R9, PT, PT, R9, R4, RZ, P2, !PT ;  /* 0x0000000409097210 */ /* 0x000fe200017fe4ff */
[----:B------:R-:W-:Y:S10]  /*0a40*/  @!P1 BRA `(.L_x_81) ;  /* 0x0000000000b49947 */ /* 0x000ff40003800000 */
[----:B------:R-:W0:Y:S01]  /*0a50*/  LDCU.64 UR6, c[0x0][0x388] ;  /* 0x00007100ff0677ac */ /* 0x000e220008000a00 */
[----:B------:R-:W-:Y:S01]  /*0a60*/  LOP3.LUT R10, R0, 0x7ffffff8, RZ, 0xc0, !PT ;  /* 0x7ffffff8000a7812 */ /* 0x000fe200078ec0ff */
[----:B------:R-:W-:-:S03]  /*0a70*/  IMAD.MOV.U32 R12, RZ, RZ, RZ ;  /* 0x000000ffff0c7224 */ /* 0x000fc600078e00ff */
[----:B------:R-:W-:Y:S02]  /*0a80*/  IADD3 R13, PT, PT, -R10, RZ, RZ ;  /* 0x000000ff0a0d7210 */ /* 0x000fe40007ffe1ff */
[----:B0-----:R-:W-:Y:S02]  /*0a90*/  LEA R15, P1, R3, UR6, 0x2 ;  /* 0x00000006030f7c11 */ /* 0x001fe4000f8210ff */
[----:B------:R-:W-:Y:S02]  /*0aa0*/  LEA R14, P3, R11, UR6, 0x2 ;  /* 0x000000060b0e7c11 */ /* 0x000fe4000f8610ff */
[----:B------:R-:W-:Y:S02]  /*0ab0*/  IADD3 R15, P2, PT, R15, 0x10, RZ ;  /* 0x000000100f0f7810 */ /* 0x000fe40007f5e0ff */
[----:B------:R-:W-:Y:S02]  /*0ac0*/  IADD3 R14, P4, PT, R14, 0x10, RZ ;  /* 0x000000100e0e7810 */ /* 0x000fe40007f9e0ff */
[----:B------:R-:W-:-:S02]  /*0ad0*/  LEA.HI.X R5, R3, UR7, R8, 0x2, P1 ;  /* 0x0000000703057c11 */ /* 0x000fc400088f1408 */
[----:B------:R-:W-:-:S03]  /*0ae0*/  LEA.HI.X R7, R11, UR7, R9, 0x2, P3 ;  /* 0x000000070b077c11 */ /* 0x000fc600098f1409 */
[----:B------:R-:W-:Y:S02]  /*0af0*/  IMAD.X R5, RZ, RZ, R5, P2 ;  /* 0x000000ffff057224 */ /* 0x000fe400010e0605 */
[----:B------:R-:W-:-:S07]  /*0b00*/  IMAD.X R7, RZ, RZ, R7, P4 ;  /* 0x000000ffff077224 */ /* 0x000fce00020e0607 */
.L_x_82:
[----:B------:R-:W-:Y:S01]  /*0b10*/  IMAD.MOV.U32 R4, RZ, RZ, R15 ;  /* 0x000000ffff047224 */ /* 0x000fe200078e000f */
[----:B------:R-:W-:-:S04]  /*0b20*/  MOV R6, R14 ;  /* 0x0000000e00067202 */ /* 0x000fc80000000f00 */
[----:B------:R-:W2:Y:S04]  /*0b30*/  LDG.E R21, desc[UR4][R4.64+-0x10] ;  /* 0xfffff00404157981 */ /* 0x000ea8000c1e1900 */
[----:B------:R-:W2:Y:S04]  /*0b40*/  LDG.E R20, desc[UR4][R6.64+-0x10] ;  /* 0xfffff00406147981 */ /* 0x000ea8000c1e1900 */
[----:B------:R-:W3:Y:S04]  /*0b50*/  LDG.E R23, desc[UR4][R4.64+-0xc] ;  /* 0xfffff40404177981 */ /* 0x000ee8000c1e1900 */
[----:B------:R-:W3:Y:S04]  /*0b60*/  LDG.E R22, desc[UR4][R6.64+-0xc] ;  /* 0xfffff40406167981 */ /* 0x000ee8000c1e1900 */
[----:B------:R-:W4:Y:S04]  /*0b70*/  LDG.E R14, desc[UR4][R4.64+-0x8] ;  /* 0xfffff804040e7981 */ /* 0x000f28000c1e1900 */
[----:B------:R-:W4:Y:S04]  /*0b80*/  LDG.E R15, desc[UR4][R6.64+-0x8] ;  /* 0xfffff804060f7981 */ /* 0x000f28000c1e1900 */
[----:B------:R-:W5:Y:S04]  /*0b90*/  LDG.E R16, desc[UR4][R4.64+-0x4] ;  /* 0xfffffc0404107981 */ /* 0x000f68000c1e1900 */
[----:B------:R-:W5:Y:S04]  /*0ba0*/  LDG.E R17, desc[UR4][R6.64+-0x4] ;  /* 0xfffffc0406117981 */ /* 0x000f68000c1e1900 */
[----:B------:R-:W5:Y:S04]  /*0bb0*/  LDG.E R18, desc[UR4][R4.64] ;  /* 0x0000000404127981 */ /* 0x000f68000c1e1900 */
[----:B------:R-:W5:Y:S04]  /*0bc0*/  LDG.E R19, desc[UR4][R6.64] ;  /* 0x0000000406137981 */ /* 0x000f68000c1e1900 */
[----:B------:R-:W5:Y:S01]  /*0bd0*/  LDG.E R25, desc[UR4][R4.64+0x8] ;  /* 0x0000080404197981 */ /* 0x000f62000c1e1900 */
[----:B--2---:R-:W-:-:S03]  /*0be0*/  FFMA R20, R21, R20, R12 ;  /* 0x0000001415147223 */ /* 0x004fc6000000000c */
[----:B------:R-:W2:Y:S04]  /*0bf0*/  LDG.E R12, desc[UR4][R4.64+0x4] ;  /* 0x00000404040c7981 */ /* 0x000ea8000c1e1900 */
[----:B------:R-:W2:Y:S01]  /*0c00*/  LDG.E R21, desc[UR4][R6.64+0x4] ;  /* 0x0000040406157981 */ /* 0x000ea2000c1e1900 */
[----:B---3--:R-:W-:-:S03]  /*0c10*/  FFMA R27, R23, R22, R20 ;  /* 0x00000016171b7223 */ /* 0x008fc60000000014 */
[----:B------:R-:W3:Y:S04]  /*0c20*/  LDG.E R20, desc[UR4][R6.64+0x8] ;  /* 0x0000080406147981 */ /* 0x000ee8000c1e1900 */
[----:B------:R-:W3:Y:S04]  /*0c30*/  LDG.E R22, desc[UR4][R4.64+0xc] ;  /* 0x00000c0404167981 */ /* 0x000ee8000c1e1900 */
[----:B------:R0:W3:Y:S01]  /*0c40*/  LDG.E R23, desc[UR4][R6.64+0xc] ;  /* 0x00000c0406177981 */ /* 0x0000e2000c1e1900 */
[----:B----4-:R-:W-:Y:S01]  /*0c50*/  FFMA R15, R14, R15, R27 ;  /* 0x0000000f0e0f7223 */ /* 0x010fe2000000001b */
[----:B------:R-:W-:-:S03]  /*0c60*/  VIADD R13, R13, 0x8 ;  /* 0x000000080d0d7836 */ /* 0x000fc60000000000 */
[----:B-----5:R-:W-:Y:S02]  /*0c70*/  FFMA R15, R16, R17, R15 ;  /* 0x00000011100f7223 */ /* 0x020fe4000000000f */
[----:B------:R-:W-:Y:S02]  /*0c80*/  ISETP.NE.AND P1, PT, R13, RZ, PT ;  /* 0x000000ff0d00720c */ /* 0x000fe40003f25270 */
[----:B------:R-:W-:Y:S01]  /*0c90*/  FFMA R15, R18, R19, R15 ;  /* 0x00000013120f7223 */ /* 0x000fe2000000000f */
[----:B------:R-:W-:-:S05]  /*0ca0*/  IADD3 R14, P3, PT, R6, 0x20, RZ ;  /* 0x00000020060e7810 */ /* 0x000fca0007f7e0ff */
[----:B0-----:R-:W-:Y:S02]  /*0cb0*/  IMAD.X R7, RZ, RZ, R7, P3 ;  /* 0x000000ffff077224 */ /* 0x001fe400018e0607 */
[----:B--2---:R-:W-:Y:S01]  /*0cc0*/  FFMA R12, R12, R21, R15 ;  /* 0x000000150c0c7223 */ /* 0x004fe2000000000f */
[----:B------:R-:W-:-:S03]  /*0cd0*/  IADD3 R15, P2, PT, R4, 0x20, RZ ;  /* 0x00000020040f7810 */ /* 0x000fc60007f5e0ff */
[----:B---3--:R-:W-:Y:S02]  /*0ce0*/  FFMA R25, R25, R20, R12 ;  /* 0x0000001419197223 */ /* 0x008fe4000000000c */
[----:B------:R-:W-:Y:S02]  /*0cf0*/  IMAD.X R5, RZ, RZ, R5, P2 ;  /* 0x000000ffff057224 */ /* 0x000fe400010e0605 */
[----:B------:R-:W-:Y:S01]  /*0d00*/  FFMA R12, R22, R23, R25 ;  /* 0x00000017160c7223 */ /* 0x000fe20000000019 */
[----:B------:R-:W-:Y:S06]  /*0d10*/  @P1 BRA `(.L_x_82) ;  /* 0xfffffffc007c1947 */ /* 0x000fec000383ffff */
.L_x_81:
[----:B------:R-:W-:Y:S05]  /*0d20*/  @!P0 BRA `(.L_x_83) ;  /* 0x0000000000e88947 */ /* 0x000fea0003800000 */
[----:B------:R-:W-:Y:S02]  /*0d30*/  ISETP.GE.U32.AND P0, PT, R24, 0x4, PT ;  /* 0x000000041800780c */ /* 0x000fe40003f06070 */
[----:B------:R-:W-:-:S04]  /*0d40*/  LOP3.LUT R21, R0, 0x3, RZ, 0xc0, !PT ;  /* 0x0000000300157812 */ /* 0x000fc800078ec0ff */
[----:B------:R-:W-:-:S07]  /*0d50*/  ISETP.NE.AND P1, PT, R21, RZ, PT ;  /* 0x000000ff1500720c */ /* 0x000fce0003f25270 */
[----:B------:R-:W-:Y:S06]  /*0d60*/  @!P0 BRA `(.L_x_84) ;  /* 0x0000000000588947 */ /* 0x000fec0003800000 */
[----:B------:R-:W0:Y:S01]  /*0d70*/  LDCU.64 UR6, c[0x0][0x388] ;  /* 0x00007100ff0677ac */ /* 0x000e220008000a00 */
[C---:B------:R-:W-:Y:S02]  /*0d80*/  IADD3 R5, P2, PT, R10.reuse, R11, RZ ;  /* 0x0000000b0a057210 */ /* 0x040fe40007f5e0ff */
[----:B------:R-:W-:-:S03]  /*0d90*/  IADD3 R7, P0, PT, R10, R3, RZ ;  /* 0x000000030a077210 */ /* 0x000fc60007f1e0ff */
[----:B------:R-:W-:Y:S01]  /*0da0*/  IMAD.X R14, RZ, RZ, R9, P2 ;  /* 0x000000ffff0e7224 */ /* 0x000fe200010e0609 */
[----:B------:R-:W-:Y:S02]  /*0db0*/  IADD3.X R16, PT, PT, RZ, R8, RZ, P0, !PT ;  /* 0x00000008ff107210 */ /* 0x000fe400007fe4ff */
[----:B0-----:R-:W-:Y:S02]  /*0dc0*/  LEA R6, P0, R7, UR6, 0x2 ;  /* 0x0000000607067c11 */ /* 0x001fe4000f8010ff */
[----:B------:R-:W-:Y:S02]  /*0dd0*/  LEA R4, P2, R5, UR6, 0x2 ;  /* 0x0000000605047c11 */ /* 0x000fe4000f8410ff */
[----:B------:R-:W-:Y:S02]  /*0de0*/  LEA.HI.X R7, R7, UR7, R16, 0x2, P0 ;  /* 0x0000000707077c11 */ /* 0x000fe400080f1410 */
[----:B------:R-:W-:-:S03]  /*0df0*/  LEA.HI.X R5, R5, UR7, R14, 0x2, P2 ;  /* 0x0000000705057c11 */ /* 0x000fc600090f140e */
[----:B------:R-:W2:Y:S04]  /*0e00*/  LDG.E R13, desc[UR4][R6.64] ;  /* 0x00000004060d7981 */ /* 0x000ea8000c1e1900 */
[----:B------:R-:W2:Y:S04]  /*0e10*/  LDG.E R14, desc[UR4][R4.64] ;  /* 0x00000004040e7981 */ /* 0x000ea8000c1e1900 */
[----:B------:R-:W3:Y:S04]  /*0e20*/  LDG.E R16, desc[UR4][R6.64+0x4] ;  /* 0x0000040406107981 */ /* 0x000ee8000c1e1900 */
[----:B------:R-:W3:Y:S04]  /*0e30*/  LDG.E R15, desc[UR4][R4.64+0x4] ;  /* 0x00000404040f7981 */ /* 0x000ee8000c1e1900 */
[----:B------:R-:W4:Y:S04]  /*0e40*/  LDG.E R18, desc[UR4][R6.64+0x8] ;  /* 0x0000080406127981 */ /* 0x000f28000c1e1900 */
[----:B------:R-:W4:Y:S04]  /*0e50*/  LDG.E R17, desc[UR4][R4.64+0x8] ;  /* 0x0000080404117981 */ /* 0x000f28000c1e1900 */
[----:B------:R-:W5:Y:S04]  /*0e60*/  LDG.E R20, desc[UR4][R6.64+0xc] ;  /* 0x00000c0406147981 */ /* 0x000f68000c1e1900 */
[----:B------:R-:W5:Y:S01]  /*0e70*/  LDG.E R19, desc[UR4][R4.64+0xc] ;  /* 0x00000c0404137981 */ /* 0x000f62000c1e1900 */
[----:B------:R-:W-:-:S02]  /*0e80*/  VIADD R10, R10, 0x4 ;  /* 0x000000040a0a7836 */ /* 0x000fc40000000000 */
[----:B--2---:R-:W-:-:S04]  /*0e90*/  FFMA R13, R13, R14, R12 ;  /* 0x0000000e0d0d7223 */ /* 0x004fc8000000000c */
[----:B---3--:R-:W-:-:S04]  /*0ea0*/  FFMA R13, R16, R15, R13 ;  /* 0x0000000f100d7223 */ /* 0x008fc8000000000d */
[----:B----4-:R-:W-:-:S04]  /*0eb0*/  FFMA R13, R18, R17, R13 ;  /* 0x00000011120d7223 */ /* 0x010fc8000000000d */
[----:B-----5:R-:W-:-:S07]  /*0ec0*/  FFMA R12, R20, R19, R13 ;  /* 0x00000013140c7223 */ /* 0x020fce000000000d */
.L_x_84:
[----:B------:R-:W-:Y:S05]  /*0ed0*/  @!P1 BRA `(.L_x_83) ;  /* 0x00000000007c9947 */ /* 0x000fea0003800000 */
[----:B------:R-:W-:Y:S02]  /*0ee0*/  LOP3.LUT R4, R0, 0x1, RZ, 0xc0, !PT ;  /* 0x0000000100047812 */ /* 0x000fe400078ec0ff */
[----:B------:R-:W-:Y:S02]  /*0ef0*/  ISETP.NE.AND P1, PT, R21, 0x1, PT ;  /* 0x000000011500780c */ /* 0x000fe40003f25270 */
[----:B------:R-:W-:-:S11]  /*0f00*/  ISETP.NE.U32.AND P0, PT, R4, 0x1, PT ;  /* 0x000000010400780c */ /* 0x000fd60003f05070 */
[----:B------:R-:W0:Y:S01]  /*0f10*/  @P1 LDC.64 R6, c[0x0][0x388] ;  /* 0x0000e200ff061b82 */ /* 0x000e220000000a00 */
[C---:B------:R-:W-:Y:S02]  /*0f20*/  @P1 IADD3 R15, P4, PT, R10.reuse, R3, RZ ;  /* 0x000000030a0f1210 */ /* 0x040fe40007f9e0ff */
[C---:B------:R-:W-:Y:S01]  /*0f30*/  @P1 IADD3 R17, P5, PT, R10.reuse, R11, RZ ;  /* 0x0000000b0a111210 */ /* 0x040fe20007fbe0ff */
[----:B------:R-:W-:Y:S01]  /*0f40*/  @P1 VIADD R10, R10, 0x2 ;  /* 0x000000020a0a1836 */ /* 0x000fe20000000000 */
[----:B------:R-:W-:-:S03]  /*0f50*/  @P1 IADD3.X R16, PT, PT, RZ, R8, RZ, P4, !PT ;  /* 0x00000008ff101210 */ /* 0x000fc600027fe4ff */
[----:B------:R-:W1:Y:S01]  /*0f60*/  @!P0 LDC.64 R4, c[0x0][0x388] ;  /* 0x0000e200ff048b82 */ /* 0x000e620000000a00 */
[C---:B------:R-:W-:Y:S01]  /*0f70*/  @!P0 IADD3 R13, P3, PT, R10.reuse, R3, RZ ;  /* 0x000000030a0d8210 */ /* 0x040fe20007f7e0ff */
[----:B------:R-:W-:Y:S01]  /*0f80*/  @P1 IMAD.X R18, RZ, RZ, R9, P5 ;  /* 0x000000ffff121224 */ /* 0x000fe200028e0609 */
[----:B------:R-:W-:-:S03]  /*0f90*/  @!P0 IADD3 R3, P2, PT, R10, R11, RZ ;  /* 0x0000000b0a038210 */ /* 0x000fc60007f5e0ff */
[----:B------:R-:W-:Y:S01]  /*0fa0*/  @!P0 IMAD.X R8, RZ, RZ, R8, P3 ;  /* 0x000000ffff088224 */ /* 0x000fe200018e0608 */
[-C--:B0-----:R-:W-:Y:S02]  /*0fb0*/  @P1 LEA R10, P4, R15, R6.reuse, 0x2 ;  /* 0x000000060f0a1211 */ /* 0x081fe400078810ff */
[----:B------:R-:W-:Y:S02]  /*0fc0*/  @P1 LEA R6, P5, R17, R6, 0x2 ;  /* 0x0000000611061211 */ /* 0x000fe400078a10ff */
[-C--:B------:R-:W-:Y:S02]  /*0fd0*/  @P1 LEA.HI.X R11, R15, R7.reuse, R16, 0x2, P4 ;  /* 0x000000070f0b1211 */ /* 0x080fe400020f1410 */
[----:B------:R-:W-:Y:S02]  /*0fe0*/  @P1 LEA.HI.X R7, R17, R7, R18, 0x2, P5 ;  /* 0x0000000711071211 */ /* 0x000fe400028f1412 */
[----:B-1----:R-:W-:-:S04]  /*0ff0*/  @!P0 LEA R14, P3, R13, R4, 0x2 ;  /* 0x000000040d0e8211 */ /* 0x002fc800078610ff */
[-C--:B------:R-:W-:Y:S01]  /*1000*/  @!P0 LEA.HI.X R15, R13, R5.reuse, R8, 0x2, P3 ;  /* 0x000000050d0f8211 */ /* 0x080fe200018f1408 */
[----:B------:R-:W-:Y:S01]  /*1010*/  @!P0 IMAD.X R8, RZ, RZ, R9, P2 ;  /* 0x000000ffff088224 */ /* 0x000fe200010e0609 */
[C---:B------:R-:W-:Y:S01]  /*1020*/  @!P0 LEA R4, P2, R3.reuse, R4, 0x2 ;  /* 0x0000000403048211 */ /* 0x040fe200078410ff */
[----:B------:R-:W2:Y:S04]  /*1030*/  @P1 LDG.E R9, desc[UR4][R10.64] ;  /* 0x000000040a091981 */ /* 0x000ea8000c1e1900 */
[----:B------:R-:W2:Y:S01]  /*1040*/  @P1 LDG.E R13, desc[UR4][R6.64] ;  /* 0x00000004060d1981 */ /* 0x000ea2000c1e1900 */
[----:B------:R-:W-:-:S03]  /*1050*/  @!P0 LEA.HI.X R5, R3, R5, R8, 0x2, P2 ;  /* 0x0000000503058211 */ /* 0x000fc600010f1408 */
[----:B------:R-:W3:Y:S04]  /*1060*/  @P1 LDG.E R8, desc[UR4][R10.64+0x4] ;  /* 0x000004040a081981 */ /* 0x000ee8000c1e1900 */
[----:B------:R-:W3:Y:S04]  /*1070*/  @P1 LDG.E R3, desc[UR4][R6.64+0x4] ;  /* 0x0000040406031981 */ /* 0x000ee8000c1e1900 */
[----:B------:R-:W4:Y:S04]  /*1080*/  @!P0 LDG.E R15, desc[UR4][R14.64] ;  /* 0x000000040e0f8981 */ /* 0x000f28000c1e1900 */
[----:B------:R-:W4:Y:S01]  /*1090*/  @!P0 LDG.E R4, desc[UR4][R4.64] ;  /* 0x0000000404048981 */ /* 0x000f22000c1e1900 */
[----:B--2---:R-:W-:-:S04]  /*10a0*/  @P1 FFMA R9, R9, R13, R12 ;  /* 0x0000000d09091223 */ /* 0x004fc8000000000c */
[----:B---3--:R-:W-:-:S04]  /*10b0*/  @P1 FFMA R12, R8, R3, R9 ;  /* 0x00000003080c1223 */ /* 0x008fc80000000009 */
[----:B----4-:R-:W-:-:S07]  /*10c0*/  @!P0 FFMA R12, R15, R4, R12 ;  /* 0x000000040f0c8223 */ /* 0x010fce000000000c */
.L_x_83:
[----:B------:R-:W0:Y:S02]  /*10d0*/  F2F.F64.F32 R12, R12 ;  /* 0x0000000c000c7310 */ /* 0x000e240000201800 */
.L_x_80:
[----:B------:R-:W-:-:S04]  /*10e0*/  I2FP.F32.S32 R3, R0 ;  /* 0x0000000000037245 */ /* 0x000fc80000201400 */
[----:B------:R-:W-:Y:S01]  /*10f0*/  IADD3 R4, PT, PT, R3, -0xd000000, RZ ;  /* 0xf300000003047810 */ /* 0x000fe20007ffe0ff */
[----:B------:R1:W2:Y:S03]  /*1100*/  MUFU.RSQ R0, R3 ;  /* 0x0000000300007308 */ /* 0x0002a60000001400 */
[----:B------:R-:W-:-:S13]  /*1110*/  ISETP.GT.U32.AND P0, PT, R4, 0x727fffff, PT ;  /* 0x727fffff0400780c */ /* 0x000fda0003f04070 */
[----:B-1----:R-:W-:Y:S05]  /*1120*/  @!P0 BRA `(.L_x_85) ;  /* 0x0000000000108947 */ /* 0x002fea0003800000 */
[----:B------:R-:W-:-:S07]  /*1130*/  MOV R6, 0x1150 ;  /* 0x0000115000067802 */ /* 0x000fce0000000f00 */
[----:B0-2---:R-:W-:Y:S05]  /*1140*/  CALL.REL.NOINC `($__internal_2_$__cuda_sm20_sqrt_rn_f32_slowpath) ;  /* 0x0000000400087944 */ /* 0x005fea0003c00000 */
[----:B------:R-:W-:Y:S01]  /*1150*/  IMAD.MOV.U32 R10, RZ, RZ, R3 ;  /* 0x000000ffff0a7224 */ /* 0x000fe200078e0003 */
[----:B------:R-:W-:Y:S06]  /*1160*/  BRA `(.L_x_86) ;  /* 0x0000000000107947 */ /* 0x000fec0003800000 */
.L_x_85:
[----:B--2---:R-:W-:Y:S01]  /*1170*/  FMUL.FTZ R10, R3, R0 ;  /* 0x00000000030a7220 */ /* 0x004fe20000410000 */
[----:B------:R-:W-:-:S03]  /*1180*/  FMUL.FTZ R0, R0, 0.5 ;  /* 0x3f00000000007820 */ /* 0x000fc60000410000 */
[----:B------:R-:W-:-:S04]  /*1190*/  FFMA R3, -R10, R10, R3 ;  /* 0x0000000a0a037223 */ /* 0x000fc80000000103 */
[----:B------:R-:W-:-:S07]  /*11a0*/  FFMA R10, R3, R0, R10 ;  /* 0x00000000030a7223 */ /* 0x000fce000000000a */
.L_x_86:
[----:B------:R-:W1:Y:S08]  /*11b0*/  F2F.F64.F32 R10, R10 ;  /* 0x0000000a000a7310 */ /* 0x000e700000201800 */
[----:B-1----:R-:W1:Y:S01]  /*11c0*/  MUFU.RCP64H R5, R11 ;  /* 0x0000000b00057308 */ /* 0x002e620000001800 */
[----:B------:R-:W-:-:S05]  /*11d0*/  VIADD R4, R11, 0x300402 ;  /* 0x003004020b047836 */ /* 0x000fca0000000000 */
[----:B------:R-:W-:Y:S01]  /*11e0*/  FSETP.GEU.AND P0, PT, |R4|, 5.8789094863358348022e-39, PT ;  /* 0x004004020400780b */ /* 0x000fe20003f0e200 */
[----:B-1----:R-:W-:-:S08]  /*11f0*/  DFMA R6, -R10, R4, 1 ;  /* 0x3ff000000a06742b */ /* 0x002fd00000000104 */
[----:B------:R-:W-:-:S08]  /*1200*/  DFMA R6, R6, R6, R6 ;  /* 0x000000060606722b */ /* 0x000fd00000000006 */
[----:B------:R-:W-:-:S08]  /*1210*/  DFMA R6, R4, R6, R4 ;  /* 0x000000060406722b */ /* 0x000fd00000000004 */
[----:B------:R-:W-:-:S08]  /*1220*/  DFMA R8, -R10, R6, 1 ;  /* 0x3ff000000a08742b */ /* 0x000fd00000000106 */
[----:B------:R-:W-:Y:S01]  /*1230*/  DFMA R6, R6, R8, R6 ;  /* 0x000000080606722b */ /* 0x000fe20000000006 */
[----:B------:R-:W-:Y:S10]  /*1240*/  @P0 BRA `(.L_x_87) ;  /* 0x0000000000100947 */ /* 0x000ff40003800000 */
[----:B------:R-:W-:-:S05]  /*1250*/  LOP3.LUT R0, R11, 0x7fffffff, RZ, 0xc0, !PT ;  /* 0x7fffffff0b007812 */ /* 0x000fca00078ec0ff */
[----:B------:R-:W-:Y:S01]  /*1260*/  VIADD R8, R0, 0xfff00000 ;  /* 0xfff0000000087836 */ /* 0x000fe20000000000 */
[----:B------:R-:W-:-:S07]  /*1270*/  MOV R0, 0x1290 ;  /* 0x0000129000007802 */ /* 0x000fce0000000f00 */
[----:B0-----:R-:W-:Y:S05]  /*1280*/  CALL.REL.NOINC `($__internal_1_$__cuda_sm20_dblrcp_rn_slowpath_v3) ;  /* 0x0000000000187944 */ /* 0x001fea0003c00000 */
.L_x_87:
[----:B------:R-:W1:Y:S01]  /*1290*/  LDC.64 R4, c[0x0][0x380] ;  /* 0x0000e000ff047b82 */ /* 0x000e620000000a00 */
[----:B0-----:R-:W-:-:S10]  /*12a0*/  DMUL R6, R6, R12 ;  /* 0x0000000c06067228 */ /* 0x001fd40000000000 */
[----:B------:R-:W0:Y:S01]  /*12b0*/  F2F.F32.F64 R7, R6 ;  /* 0x0000000600077310 */ /* 0x000e220000301000 */
[----:B-1----:R-:W-:-:S05]  /*12c0*/  IMAD.WIDE R2, R2, 0x4, R4 ;  /* 0x0000000402027825 */ /* 0x002fca00078e0204 */
[----:B0-----:R-:W-:Y:S01]  /*12d0*/  STG.E desc[UR4][R2.64], R7 ;  /* 0x0000000702007986 */ /* 0x001fe2000c101904 */
[----:B------:R-:W-:Y:S05]  /*12e0*/  EXIT ;  /* 0x000000000000794d */ /* 0x000fea0003800000 */
        .weak           $__internal_1_$__cuda_sm20_dblrcp_rn_slowpath_v3
        .type           $__internal_1_$__cuda_sm20_dblrcp_rn_slowpath_v3,@function
        .size           $__internal_1_$__cuda_sm20_dblrcp_rn_slowpath_v3,($__internal_2_$__cuda_sm20_sqrt_rn_f32_slowpath - $__internal_1_$__cuda_sm20_dblrcp_rn_slowpath_v3)
$__internal_1_$__cuda_sm20_dblrcp_rn_slowpath_v3:
[----:B------:R-:W-:Y:S01]  /*12f0*/  MOV R4, R10 ;  /* 0x0000000a00047202 */ /* 0x000fe20000000f00 */
[----:B------:R-:W-:-:S06]  /*1300*/  IMAD.MOV.U32 R5, RZ, RZ, R11 ;  /* 0x000000ffff057224 */ /* 0x000fcc00078e000b */
[----:B------:R-:W-:-:S14]  /*1310*/  DSETP.GTU.AND P0, PT, |R4|, +INF , PT ;  /* 0x7ff000000400742a */ /* 0x000fdc0003f0c200 */
[----:B------:R-:W-:Y:S05]  /*1320*/  @P0 BRA `(.L_x_88) ;  /* 0x00000000007c0947 */ /* 0x000fea0003800000 */
[----:B------:R-:W-:-:S05]  /*1330*/  LOP3.LUT R10, R11, 0x7fffffff, RZ, 0xc0, !PT ;  /* 0x7fffffff0b0a7812 */ /* 0x000fca00078ec0ff */
[----:B------:R-:W-:-:S05]  /*1340*/  VIADD R3, R10, 0xffffffff ;  /* 0xffffffff0a037836 */ /* 0x000fca0000000000 */
[----:B------:R-:W-:-:S13]  /*1350*/  ISETP.GE.U32.AND P0, PT, R3, 0x7fefffff, PT ;  /* 0x7fefffff0300780c */ /* 0x000fda0003f06070 */
[----:B------:R-:W-:Y:S01]  /*1360*/  @P0 LOP3.LUT R7, R5, 0x7ff00000, RZ, 0x3c, !PT ;  /* 0x7ff0000005070812 */ /* 0x000fe200078e3cff */
[----:B------:R-:W-:Y:S01]  /*1370*/  @P0 IMAD.MOV.U32 R6, RZ, RZ, RZ ;  /* 0x000000ffff060224 */ /* 0x000fe200078e00ff */
[----:B------:R-:W-:Y:S06]  /*1380*/  @P0 BRA `(.L_x_89) ;  /* 0x00000000006c0947 */ /* 0x000fec0003800000 */
[----:B------:R-:W-:-:S13]  /*1390*/  ISETP.GE.U32.AND P0, PT, R10, 0x1000001, PT ;  /* 0x010000010a00780c */ /* 0x000fda0003f06070 */
[----:B------:R-:W-:Y:S05]  /*13a0*/  @!P0 BRA `(.L_x_90) ;  /* 0x0000000000348947 */ /* 0x000fea0003800000 */
[----:B------:R-:W-:Y:S01]  /*13b0*/  IADD3 R7, PT, PT, R5, -0x3fe00000, RZ ;  /* 0xc020000005077810 */ /* 0x000fe20007ffe0ff */
[----:B------:R-:W-:-:S03]  /*13c0*/  IMAD.MOV.U32 R6, RZ, RZ, R4 ;  /* 0x000000ffff067224 */ /* 0x000fc600078e0004 */
[----:B------:R-:W0:Y:S03]  /*13d0*/  MUFU.RCP64H R9, R7 ;  /* 0x0000000700097308 */ /* 0x000e260000001800 */
[----:B0-----:R-:W-:-:S08]  /*13e0*/  DFMA R10, -R6, R8, 1 ;  /* 0x3ff00000060a742b */ /* 0x001fd00000000108 */
[----:B------:R-:W-:-:S08]  /*13f0*/  DFMA R10, R10, R10, R10 ;  /* 0x0000000a0a0a722b */ /* 0x000fd0000000000a */
[----:B------:R-:W-:-:S08]  /*1400*/  DFMA R10, R8, R10, R8 ;  /* 0x0000000a080a722b */ /* 0x000fd00000000008 */
[----:B------:R-:W-:-:S08]  /*1410*/  DFMA R8, -R6, R10, 1 ;  /* 0x3ff000000608742b */ /* 0x000fd0000000010a */
[----:B------:R-:W-:-:S08]  /*1420*/  DFMA R8, R10, R8, R10 ;  /* 0x000000080a08722b */ /* 0x000fd0000000000a */
[----:B------:R-:W-:-:S08]  /*1430*/  DMUL R8, R8, 2.2250738585072013831e-308 ;  /* 0x0010000008087828 */ /* 0x000fd00000000000 */
[----:B------:R-:W-:-:S08]  /*1440*/  DFMA R4, -R4, R8, 1 ;  /* 0x3ff000000404742b */ /* 0x000fd00000000108 */
[----:B------:R-:W-:-:S08]  /*1450*/  DFMA R4, R4, R4, R4 ;  /* 0x000000040404722b */ /* 0x000fd00000000004 */
[----:B------:R-:W-:Y:S01]  /*1460*/  DFMA R6, R8, R4, R8 ;  /* 0x000000040806722b */ /* 0x000fe20000000008 */
[----:B------:R-:W-:Y:S10]  /*1470*/  BRA `(.L_x_89) ;  /* 0x0000000000307947 */ /* 0x000ff40003800000 */
.L_x_90:
[----:B------:R-:W-:Y:S01]  /*1480*/  DMUL R4, R4, 8.11296384146066816958e+31 ;  /* 0x4690000004047828 */ /* 0x000fe20000000000 */
[----:B------:R-:W-:-:S05]  /*1490*/  IMAD.MOV.U32 R6, RZ, RZ, R8 ;  /* 0x000000ffff067224 */ /* 0x000fca00078e0008 */
[----:B------:R-:W0:Y:S02]  /*14a0*/  MUFU.RCP64H R7, R5 ;  /* 0x0000000500077308 */ /* 0x000e240000001800 */
[----:B0-----:R-:W-:-:S08]  /*14b0*/  DFMA R8, -R4, R6, 1 ;  /* 0x3ff000000408742b */ /* 0x001fd00000000106 */
[----:B------:R-:W-:-:S08]  /*14c0*/  DFMA R8, R8, R8, R8 ;  /* 0x000000080808722b */ /* 0x000fd00000000008 */
[----:B------:R-:W-:-:S08]  /*14d0*/  DFMA R8, R6, R8, R6 ;  /* 0x000000080608722b */ /* 0x000fd00000000006 */
[----:B------:R-:W-:-:S08]  /*14e0*/  DFMA R6, -R4, R8, 1 ;  /* 0x3ff000000406742b */ /* 0x000fd00000000108 */
[----:B------:R-:W-:-:S08]  /*14f0*/  DFMA R6, R8, R6, R8 ;  /* 0x000000060806722b */ /* 0x000fd00000000008 */
[----:B------:R-:W-:Y:S01]  /*1500*/  DMUL R6, R6, 8.11296384146066816958e+31 ;  /* 0x4690000006067828 */ /* 0x000fe20000000000 */
[----:B------:R-:W-:Y:S10]  /*1510*/  BRA `(.L_x_89) ;  /* 0x0000000000087947 */ /* 0x000ff40003800000 */
.L_x_88:
[----:B------:R-:W-:Y:S01]  /*1520*/  LOP3.LUT R7, R5, 0x80000, RZ, 0xfc, !PT ;  /* 0x0008000005077812 */ /* 0x000fe200078efcff */
[----:B------:R-:W-:-:S07]  /*1530*/  IMAD.MOV.U32 R6, RZ, RZ, R4 ;  /* 0x000000ffff067224 */ /* 0x000fce00078e0004 */
.L_x_89:
[----:B------:R-:W-:Y:S01]  /*1540*/  MOV R4, R0 ;  /* 0x0000000000047202 */ /* 0x000fe20000000f00 */
[----:B------:R-:W-:-:S04]  /*1550*/  IMAD.MOV.U32 R5, RZ, RZ, 0x0 ;  /* 0x00000000ff057424 */ /* 0x000fc800078e00ff */
[----:B------:R-:W-:Y:S05]  /*1560*/  RET.REL.NODEC R4 `(_Z27attention_query_key_kernel1PfS_iiii) ;  /* 0xffffffe804a47950 */ /* 0x000fea0003c3ffff */
        .weak           $__internal_2_$__cuda_sm20_sqrt_rn_f32_slowpath
        .type           $__internal_2_$__cuda_sm20_sqrt_rn_f32_slowpath,@function
        .size           $__internal_2_$__cuda_sm20_sqrt_rn_f32_slowpath,(.L_x_95 - $__internal_2_$__cuda_sm20_sqrt_rn_f32_slowpath)
$__internal_2_$__cuda_sm20_sqrt_rn_f32_slowpath:
[----:B------:R-:W-:-:S13]  /*1570*/  LOP3.LUT P0, RZ, R3, 0x7fffffff, RZ, 0xc0, !PT ;  /* 0x7fffffff03ff7812 */ /* 0x000fda000780c0ff */
[----:B------:R-:W-:Y:S05]  /*1580*/  @!P0 BRA `(.L_x_91) ;  /* 0x0000000000488947 */ /* 0x000fea0003800000 */
[----:B------:R-:W-:Y:S01]  /*1590*/  FSETP.GEU.FTZ.AND P0, PT, R3, RZ, PT ;  /* 0x000000ff0300720b */ /* 0x000fe20003f1e000 */
[----:B------:R-:W-:-:S12]  /*15a0*/  IMAD.MOV.U32 R0, RZ, RZ, R3 ;  /* 0x000000ffff007224 */ /* 0x000fd800078e0003 */
[----:B------:R-:W-:Y:S01]  /*15b0*/  @!P0 IMAD.MOV.U32 R3, RZ, RZ, 0x7fffffff ;  /* 0x7fffffffff038424 */ /* 0x000fe200078e00ff */
[----:B------:R-:W-:Y:S06]  /*15c0*/  @!P0 BRA `(.L_x_91) ;  /* 0x0000000000388947 */ /* 0x000fec0003800000 */
[----:B------:R-:W-:-:S13]  /*15d0*/  FSETP.GTU.FTZ.AND P0, PT, |R0|, +INF , PT ;  /* 0x7f8000000000780b */ /* 0x000fda0003f1c200 */
[----:B------:R-:W-:Y:S01]  /*15e0*/  @P0 FADD.FTZ R3, R0, 1 ;  /* 0x3f80000000030421 */ /* 0x000fe20000010000 */
[----:B------:R-:W-:Y:S06]  /*15f0*/  @P0 BRA `(.L_x_91) ;  /* 0x00000000002c0947 */ /* 0x000fec0003800000 */
[----:B------:R-:W-:-:S13]  /*1600*/  FSETP.NEU.FTZ.AND P0, PT, |R0|, +INF , PT ;  /* 0x7f8000000000780b */ /* 0x000fda0003f1d200 */
[----:B------:R-:W-:Y:S01]  /*1610*/  @!P0 MOV R3, R0 ;  /* 0x0000000000038202 */ /* 0x000fe20000000f00 */
[----:B------:R-:W-:Y:S06]  /*1620*/  @!P0 BRA `(.L_x_91) ;  /* 0x0000000000208947 */ /* 0x000fec0003800000 */
[----:B------:R-:W-:-:S04]  /*1630*/  FFMA R0, R0, 1.84467440737095516160e+19, RZ ;  /* 0x5f80000000007823 */ /* 0x000fc800000000ff */
[----:B------:R-:W0:Y:S02]  /*1640*/  MUFU.RSQ R3, R0 ;  /* 0x0000000000037308 */ /* 0x000e240000001400 */
[----:B0-----:R-:W-:Y:S01]  /*1650*/  FMUL.FTZ R5, R0, R3 ;  /* 0x0000000300057220 */ /* 0x001fe20000410000 */
[----:B------:R-:W-:-:S03]  /*1660*/  FMUL.FTZ R3, R3, 0.5 ;  /* 0x3f00000003037820 */ /* 0x000fc60000410000 */
[----:B------:R-:W-:-:S04]  /*1670*/  FADD.FTZ R4, -R5, -RZ ;  /* 0x800000ff05047221 */ /* 0x000fc80000010100 */
[----:B------:R-:W-:-:S04]  /*1680*/  FFMA R4, R5, R4, R0 ;  /* 0x0000000405047223 */ /* 0x000fc80000000000 */
[----:B------:R-:W-:-:S04]  /*1690*/  FFMA R3, R4, R3, R5 ;  /* 0x0000000304037223 */ /* 0x000fc80000000005 */
[----:B------:R-:W-:-:S07]  /*16a0*/  FMUL.FTZ R3, R3, 2.3283064365386962891e-10 ;  /* 0x2f80000003037820 */ /* 0x000fce0000410000 */
.L_x_91:
[----:B------:R-:W-:Y:S02]  /*16b0*/  IMAD.MOV.U32 R4, RZ, RZ, R6 ;  /* 0x000000ffff047224 */ /* 0x000fe400078e0006 */
[----:B------:R-:W-:-:S04]  /*16c0*/  IMAD.MOV.U32 R5, RZ, RZ, 0x0 ;  /* 0x00000000ff057424 */ /* 0x000fc800078e00ff */
[----:B------:R-:W-:Y:S05]  /*16d0*/  RET.REL.NODEC R4 `(_Z27attention_query_key_kernel1PfS_iiii) ;  /* 0xffffffe804487950 */ /* 0x000fea0003c3ffff */
.L_x_92:
        /* <DEDUP_REMOVED lines=10> */
.L_x_95:


//--------------------- .nv.shared.reserved.0     --------------------------
	.section	.nv.shared.reserved.0,"aw",@nobits
	.weak		__nv_reservedSMEM_offset_0_alias
	.size		__nv_reservedSMEM_offset_0_alias, 0, 64
	.other		__nv_reservedSMEM_offset_0_alias,@"STO_CUDA_RESERVED_SHARED STV_DEFAULT"
__nv_reservedSMEM_offset_0_alias:
	.zero		0
	.zero		64


//--------------------- .nv.constant0._Z23attention_value_kernel1PfS_S_iiii --------------------------
	.section	.nv.constant0._Z23attention_value_kernel1PfS_S_iiii,"a",@progbits
	.sectionflags	@""
	.align	4
.nv.constant0._Z23attention_value_kernel1PfS_S_iiii:
	.zero		936


//--------------------- .nv.constant0._Z25attention_softmax_kernel1PfS_iii --------------------------
	.section	.nv.constant0._Z25attention_softmax_kernel1PfS_iii,"a",@progbits
	.sectionflags	@""
	.align	4
.nv.constant0._Z25attention_softmax_kernel1PfS_iii:
	.zero		924


//--------------------- .nv.constant0._Z27attention_query_key_kernel1PfS_iiii --------------------------
	.section	.nv.constant0._Z27attention_query_key_kernel1PfS_iiii,"a",@progbits
	.sectionflags	@""
	.align	4
.nv.constant0._Z27attention_query_key_kernel1PfS_iiii:
	.zero		928


//--------------------- SYMBOLS --------------------------

	.type		.nv.reservedSmem.offset0,@object
	.size		.nv.reservedSmem.offset0,0x4
